	.target	sm_100a

	.elftype	@"ET_EXEC"


//--------------------- .note.nv.tkinfo           --------------------------
	.section	.note.nv.tkinfo,"",@"SHT_NOTE"
	.sectionflags	@"SHF_NOTE_NV_TKINFO"
	.tkinfo
        /*0018*/ 	.word	0x00000002
        /*0030*/ 	.string	""
        /*0030*/ 	.string	"ptxas"
        /*0030*/ 	.string	"Cuda compilation tools, release 13.0, V13.0.88"
        /*0030*/ 	.string	"Build cuda_13.0.r13.0/compiler.36424714_0"
        /*0030*/ 	.string	"-arch sm_100a -m 64 "



//--------------------- .note.nv.cuinfo           --------------------------
	.section	.note.nv.cuinfo,"",@"SHT_NOTE"
	.sectionflags	@"SHF_NOTE_NV_CUINFO"
        /*0018*/ 	.short	0x0002
        /*001a*/ 	.short	0x0064
        /*001c*/ 	.short	0x0082
	.zero		2


//--------------------- .nv.info                  --------------------------
	.section	.nv.info,"",@"SHT_CUDA_INFO"
	.align	4


	//----- nvinfo : EIATTR_REGCOUNT
	.align		4
        /*0000*/ 	.byte	0x04, 0x2f
        /*0002*/ 	.short	(.L_20 - .L_19)
	.align		4
.L_19:
        /*0004*/ 	.word	index@(_ZN7cutlass13device_kernelINS_4gemm6kernel13GemmUniversalIN4cute5tupleIJiiiiEEENS1_10collective13CollectiveMmaINS1_35MainloopSm100TmaUmmaWarpSpecializedILi10ELi2ELi4ENS5_IJNS4_1CILi1EEENSA_ILi4EEESB_EEEEENS5_IJNSA_ILi64EEENSA_ILi256EEESF_EEENS_12float_e5m2_tENS5_IJlSB_lEEESI_SJ_NS4_8TiledMMAINS4_8MMA_AtomIJNS4_10MMA_TraitsINS4_19SM100_MMA_F8F6F4_SSEJSI_SI_fSF_SG_NS4_17integral_constantINS4_4UMMA5MajorELSQ_0EEESR_NSO_INSP_7ScaleInELSS_0EEEST_EEEEEENS4_6LayoutINS5_IJSB_SB_SB_EEENS5_IJNSA_ILi0EEESY_SY_EEEEENS5_IJNS4_10UnderscoreES11_S11_EEEEENS4_23SM90_TMA_LOAD_MULTICASTENS4_14ComposedLayoutINS4_7SwizzleILi2ELi4ELi3EEENS4_18smem_ptr_flag_bitsILi8EEENSW_INS5_IJNSA_ILi8EEESF_EEENS5_IJSF_SB_EEEEEEEvNS4_8identityENS4_13SM90_TMA_LOADES1E_vS1F_EENS_8epilogue10collective18CollectiveEpilogueINS1I_23Sm100TmaWarpSpecializedILi4ELi2ELi32ELb0ELb0EEEJSH_NS5_IJNSW_ISF_SB_EES1N_EEESI_SJ_SI_SJ_NS1I_6fusion15FusionCallbacksIS1M_NS1P_17LinearCombinationISI_fSI_fLNS_15FloatRoundStyleE2EEESH_S1O_JEEENS4_5SM1004TMEM4LOAD26SM100_TMEM_LOAD_16dp32b32xES1G_S1E_NS4_39AutoVectorizingCopyWithAssumedAlignmentILi128EEENS4_14SM90_TMA_STOREES1E_S20_S20_EEEvvEEEEvNT_6ParamsE)
        /*0008*/ 	.word	0x00000075


	//----- nvinfo : EIATTR_FRAME_SIZE
	.align		4
.L_20:
        /*000c*/ 	.byte	0x04, 0x11
        /*000e*/ 	.short	(.L_22 - .L_21)
	.align		4
.L_21:
        /*0010*/ 	.word	index@($__internal_2_$__cuda_sm10x_tcgen05_guardrail_trap_unallocated_columns_being_dealloced)
        /*0014*/ 	.word	0x00000000


	//----- nvinfo : EIATTR_FRAME_SIZE
	.align		4
.L_22:
        /*0018*/ 	.byte	0x04, 0x11
        /*001a*/ 	.short	(.L_24 - .L_23)
	.align		4
.L_23:
        /*001c*/ 	.word	index@($__internal_1_$__cuda_sm10x_tcgen05_guardrail_trap_phase_invalid_during_alloc)
        /*0020*/ 	.word	0x00000000


	//----- nvinfo : EIATTR_FRAME_SIZE
	.align		4
.L_24:
        /*0024*/ 	.byte	0x04, 0x11
        /*0026*/ 	.short	(.L_26 - .L_25)
	.align		4
.L_25:
        /*0028*/ 	.word	index@($__internal_0_$__cuda_sm10x_tcgen05_guardrail_trap_col_being_dealloced_not_returned_by_alloc)
        /*002c*/ 	.word	0x00000000


	//----- nvinfo : EIATTR_FRAME_SIZE
	.align		4
.L_26:
        /*0030*/ 	.byte	0x04, 0x11
        /*0032*/ 	.short	(.L_28 - .L_27)
	.align		4
.L_27:
        /*0034*/ 	.word	index@(_ZN7cutlass13device_kernelINS_4gemm6kernel13GemmUniversalIN4cute5tupleIJiiiiEEENS1_10collective13CollectiveMmaINS1_35MainloopSm100TmaUmmaWarpSpecializedILi10ELi2ELi4ENS5_IJNS4_1CILi1EEENSA_ILi4EEESB_EEEEENS5_IJNSA_ILi64EEENSA_ILi256EEESF_EEENS_12float_e5m2_tENS5_IJlSB_lEEESI_SJ_NS4_8TiledMMAINS4_8MMA_AtomIJNS4_10MMA_TraitsINS4_19SM100_MMA_F8F6F4_SSEJSI_SI_fSF_SG_NS4_17integral_constantINS4_4UMMA5MajorELSQ_0EEESR_NSO_INSP_7ScaleInELSS_0EEEST_EEEEEENS4_6LayoutINS5_IJSB_SB_SB_EEENS5_IJNSA_ILi0EEESY_SY_EEEEENS5_IJNS4_10UnderscoreES11_S11_EEEEENS4_23SM90_TMA_LOAD_MULTICASTENS4_14ComposedLayoutINS4_7SwizzleILi2ELi4ELi3EEENS4_18smem_ptr_flag_bitsILi8EEENSW_INS5_IJNSA_ILi8EEESF_EEENS5_IJSF_SB_EEEEEEEvNS4_8identityENS4_13SM90_TMA_LOADES1E_vS1F_EENS_8epilogue10collective18CollectiveEpilogueINS1I_23Sm100TmaWarpSpecializedILi4ELi2ELi32ELb0ELb0EEEJSH_NS5_IJNSW_ISF_SB_EES1N_EEESI_SJ_SI_SJ_NS1I_6fusion15FusionCallbacksIS1M_NS1P_17LinearCombinationISI_fSI_fLNS_15FloatRoundStyleE2EEESH_S1O_JEEENS4_5SM1004TMEM4LOAD26SM100_TMEM_LOAD_16dp32b32xES1G_S1E_NS4_39AutoVectorizingCopyWithAssumedAlignmentILi128EEENS4_14SM90_TMA_STOREES1E_S20_S20_EEEvvEEEEvNT_6ParamsE)
        /*0038*/ 	.word	0x00000000


	//----- nvinfo : EIATTR_MIN_STACK_SIZE
	.align		4
.L_28:
        /*003c*/ 	.byte	0x04, 0x12
        /*003e*/ 	.short	(.L_30 - .L_29)
	.align		4
.L_29:
        /*0040*/ 	.word	index@(_ZN7cutlass13device_kernelINS_4gemm6kernel13GemmUniversalIN4cute5tupleIJiiiiEEENS1_10collective13CollectiveMmaINS1_35MainloopSm100TmaUmmaWarpSpecializedILi10ELi2ELi4ENS5_IJNS4_1CILi1EEENSA_ILi4EEESB_EEEEENS5_IJNSA_ILi64EEENSA_ILi256EEESF_EEENS_12float_e5m2_tENS5_IJlSB_lEEESI_SJ_NS4_8TiledMMAINS4_8MMA_AtomIJNS4_10MMA_TraitsINS4_19SM100_MMA_F8F6F4_SSEJSI_SI_fSF_SG_NS4_17integral_constantINS4_4UMMA5MajorELSQ_0EEESR_NSO_INSP_7ScaleInELSS_0EEEST_EEEEEENS4_6LayoutINS5_IJSB_SB_SB_EEENS5_IJNSA_ILi0EEESY_SY_EEEEENS5_IJNS4_10UnderscoreES11_S11_EEEEENS4_23SM90_TMA_LOAD_MULTICASTENS4_14ComposedLayoutINS4_7SwizzleILi2ELi4ELi3EEENS4_18smem_ptr_flag_bitsILi8EEENSW_INS5_IJNSA_ILi8EEESF_EEENS5_IJSF_SB_EEEEEEEvNS4_8identityENS4_13SM90_TMA_LOADES1E_vS1F_EENS_8epilogue10collective18CollectiveEpilogueINS1I_23Sm100TmaWarpSpecializedILi4ELi2ELi32ELb0ELb0EEEJSH_NS5_IJNSW_ISF_SB_EES1N_EEESI_SJ_SI_SJ_NS1I_6fusion15FusionCallbacksIS1M_NS1P_17LinearCombinationISI_fSI_fLNS_15FloatRoundStyleE2EEESH_S1O_JEEENS4_5SM1004TMEM4LOAD26SM100_TMEM_LOAD_16dp32b32xES1G_S1E_NS4_39AutoVectorizingCopyWithAssumedAlignmentILi128EEENS4_14SM90_TMA_STOREES1E_S20_S20_EEEvvEEEEvNT_6ParamsE)
        /*0044*/ 	.word	0x00000000
.L_30:


//--------------------- .nv.compat                --------------------------
	.section	.nv.compat,"",@"SHT_CUDA_COMPAT_INFO"
	.align	4
        /*0000*/ 	.byte	0x02, 0x09, 0x01, 0x00, 0x02, 0x02, 0x02, 0x00, 0x02, 0x05, 0x05, 0x00, 0x03, 0x07, 0x01, 0x01
        /*0010*/ 	.byte	0x02, 0x03, 0x01, 0x00, 0x02, 0x06, 0x01, 0x00, 0x04, 0x0b, 0x08, 0x00, 0x09, 0x00, 0x00, 0x00
        /*0020*/ 	.byte	0x00, 0x00, 0x00, 0x00


//--------------------- .nv.info._ZN7cutlass13device_kernelINS_4gemm6kernel13GemmUniversalIN4cute5tupleIJiiiiEEENS1_10collective13CollectiveMmaINS1_35MainloopSm100TmaUmmaWarpSpecializedILi10ELi2ELi4ENS5_IJNS4_1CILi1EEENSA_ILi4EEESB_EEEEENS5_IJNSA_ILi64EEENSA_ILi256EEESF_EEENS_12float_e5m2_tENS5_IJlSB_lEEESI_SJ_NS4_8TiledMMAINS4_8MMA_AtomIJNS4_10MMA_TraitsINS4_19SM100_MMA_F8F6F4_SSEJSI_SI_fSF_SG_NS4_17integral_constantINS4_4UMMA5MajorELSQ_0EEESR_NSO_INSP_7ScaleInELSS_0EEEST_EEEEEENS4_6LayoutINS5_IJSB_SB_SB_EEENS5_IJNSA_ILi0EEESY_SY_EEEEENS5_IJNS4_10UnderscoreES11_S11_EEEEENS4_23SM90_TMA_LOAD_MULTICASTENS4_14ComposedLayoutINS4_7SwizzleILi2ELi4ELi3EEENS4_18smem_ptr_flag_bitsILi8EEENSW_INS5_IJNSA_ILi8EEESF_EEENS5_IJSF_SB_EEEEEEEvNS4_8identityENS4_13SM90_TMA_LOADES1E_vS1F_EENS_8epilogue10collective18CollectiveEpilogueINS1I_23Sm100TmaWarpSpecializedILi4ELi2ELi32ELb0ELb0EEEJSH_NS5_IJNSW_ISF_SB_EES1N_EEESI_SJ_SI_SJ_NS1I_6fusion15FusionCallbacksIS1M_NS1P_17LinearCombinationISI_fSI_fLNS_15FloatRoundStyleE2EEESH_S1O_JEEENS4_5SM1004TMEM4LOAD26SM100_TMEM_LOAD_16dp32b32xES1G_S1E_NS4_39AutoVectorizingCopyWithAssumedAlignmentILi128EEENS4_14SM90_TMA_STOREES1E_S20_S20_EEEvvEEEEvNT_6ParamsE --------------------------
	.section	.nv.info._ZN7cutlass13device_kernelINS_4gemm6kernel13GemmUniversalIN4cute5tupleIJiiiiEEENS1_10collective13CollectiveMmaINS1_35MainloopSm100TmaUmmaWarpSpecializedILi10ELi2ELi4ENS5_IJNS4_1CILi1EEENSA_ILi4EEESB_EEEEENS5_IJNSA_ILi64EEENSA_ILi256EEESF_EEENS_12float_e5m2_tENS5_IJlSB_lEEESI_SJ_NS4_8TiledMMAINS4_8MMA_AtomIJNS4_10MMA_TraitsINS4_19SM100_MMA_F8F6F4_SSEJSI_SI_fSF_SG_NS4_17integral_constantINS4_4UMMA5MajorELSQ_0EEESR_NSO_INSP_7ScaleInELSS_0EEEST_EEEEEENS4_6LayoutINS5_IJSB_SB_SB_EEENS5_IJNSA_ILi0EEESY_SY_EEEEENS5_IJNS4_10UnderscoreES11_S11_EEEEENS4_23SM90_TMA_LOAD_MULTICASTENS4_14ComposedLayoutINS4_7SwizzleILi2ELi4ELi3EEENS4_18smem_ptr_flag_bitsILi8EEENSW_INS5_IJNSA_ILi8EEESF_EEENS5_IJSF_SB_EEEEEEEvNS4_8identityENS4_13SM90_TMA_LOADES1E_vS1F_EENS_8epilogue10collective18CollectiveEpilogueINS1I_23Sm100TmaWarpSpecializedILi4ELi2ELi32ELb0ELb0EEEJSH_NS5_IJNSW_ISF_SB_EES1N_EEESI_SJ_SI_SJ_NS1I_6fusion15FusionCallbacksIS1M_NS1P_17LinearCombinationISI_fSI_fLNS_15FloatRoundStyleE2EEESH_S1O_JEEENS4_5SM1004TMEM4LOAD26SM100_TMEM_LOAD_16dp32b32xES1G_S1E_NS4_39AutoVectorizingCopyWithAssumedAlignmentILi128EEENS4_14SM90_TMA_STOREES1E_S20_S20_EEEvvEEEEvNT_6ParamsE,"",@"SHT_CUDA_INFO"
	.sectionflags	@""
	.align	4


	//----- nvinfo : EIATTR_CUDA_API_VERSION
	.align		4
        /*0000*/ 	.byte	0x04, 0x37
        /*0002*/ 	.short	(.L_32 - .L_31)
.L_31:
        /*0004*/ 	.word	0x00000082


	//----- nvinfo : EIATTR_KPARAM_INFO
	.align		4
.L_32:
        /*0008*/ 	.byte	0x04, 0x17
        /*000a*/ 	.short	(.L_34 - .L_33)
.L_33:
        /*000c*/ 	.word	0x00000000
        /*0010*/ 	.short	0x0000
        /*0012*/ 	.short	0x0000
        /*0014*/ 	.byte	0x00, 0xf0, 0x01, 0x20


	//----- nvinfo : EIATTR_AT_ENTRY_FRAGMENTS
	.align		4
.L_34:
        /*0018*/ 	.byte	0x04, 0x4f
        /*001a*/ 	.short	(.L_36 - .L_35)


	//   ....[0]....
.L_35:
        /*001c*/ 	.word	0x00000006


	//----- nvinfo : EIATTR_RESERVED_SMEM_USED
	.align		4
.L_36:
        /*0020*/ 	.byte	0x01, 0x41
	.zero		2


	//----- nvinfo : EIATTR_SPARSE_MMA_MASK
	.align		4
        /*0024*/ 	.byte	0x03, 0x50
        /*0026*/ 	.short	0x0000


	//----- nvinfo : EIATTR_TCGEN05_1CTA_USED
	.align		4
        /*0028*/ 	.byte	0x01, 0x51
	.zero		2


	//----- nvinfo : EIATTR_MAXREG_COUNT
	.align		4
        /*002c*/ 	.byte	0x03, 0x1b
        /*002e*/ 	.short	0x00ff


	//----- nvinfo : EIATTR_NUM_BARRIERS
	.align		4
        /*0030*/ 	.byte	0x02, 0x4c
        /*0032*/ 	.byte	0x07
	.zero		1


	//----- nvinfo : EIATTR_EXTERNS
	.align		4
        /*0034*/ 	.byte	0x04, 0x0f
        /*0036*/ 	.short	(.L_38 - .L_37)


	//   ....[0]....
	.align		4
.L_37:
        /*0038*/ 	.word	index@(__assertfail)


	//----- nvinfo : EIATTR_MERCURY_ISA_VERSION
	.align		4
.L_38:
        /*003c*/ 	.byte	0x03, 0x5f
        /*003e*/ 	.short	0x0101


	//----- nvinfo : EIATTR_INT_WARP_WIDE_INSTR_OFFSETS
	.align		4
        /*0040*/ 	.byte	0x04, 0x31
        /*0042*/ 	.short	(.L_40 - .L_39)


	//   ....[0]....
.L_39:
        /*0044*/ 	.word	0x000040d0


	//   ....[1]....
        /*0048*/ 	.word	0x000040f0


	//   ....[2]....
        /*004c*/ 	.word	0x00004120


	//   ....[3]....
        /*0050*/ 	.word	0x00004ca0


	//   ....[4]....
        /*0054*/ 	.word	0x00004d10


	//   ....[5]....
        /*0058*/ 	.word	0x00004de0


	//   ....[6]....
        /*005c*/ 	.word	0x00004e60


	//   ....[7]....
        /*0060*/ 	.word	0x00004f50


	//   ....[8]....
        /*0064*/ 	.word	0x00004fd0


	//   ....[9]....
        /*0068*/ 	.word	0x000050b0


	//   ....[10]....
        /*006c*/ 	.word	0x00005160


	//----- nvinfo : EIATTR_COOP_GROUP_MASK_REGIDS
	.align		4
.L_40:
        /*0070*/ 	.byte	0x04, 0x29
        /*0072*/ 	.short	(.L_42 - .L_41)


	//   ....[0]....
.L_41:
        /*0074*/ 	.word	0xffffffff


	//   ....[1]....
        /*0078*/ 	.word	0xffffffff


	//   ....[2]....
        /*007c*/ 	.word	0xffffffff


	//   ....[3]....
        /*0080*/ 	.word	0xffffffff


	//   ....[4]....
        /*0084*/ 	.word	0xffffffff


	//   ....[5]....
        /*0088*/ 	.word	0xffffffff


	//   ....[6]....
        /*008c*/ 	.word	0xffffffff


	//   ....[7]....
        /*0090*/ 	.word	0xffffffff


	//   ....[8]....
        /*0094*/ 	.word	0xffffffff


	//   ....[9]....
        /*0098*/ 	.word	0xffffffff


	//   ....[10]....
        /*009c*/ 	.word	0xffffffff


	//   ....[11]....
        /*00a0*/ 	.word	0xffffffff


	//   ....[12]....
        /*00a4*/ 	.word	0xffffffff


	//   ....[13]....
        /*00a8*/ 	.word	0xffffffff


	//----- nvinfo : EIATTR_COOP_GROUP_INSTR_OFFSETS
	.align		4
.L_42:
        /*00ac*/ 	.byte	0x04, 0x28
        /*00ae*/ 	.short	(.L_44 - .L_43)


	//   ....[0]....
.L_43:
        /*00b0*/ 	.word	0x00000080


	//   ....[1]....
        /*00b4*/ 	.word	0x000004f0


	//   ....[2]....
        /*00b8*/ 	.word	0x00000790


	//   ....[3]....
        /*00bc*/ 	.word	0x00000930


	//   ....[4]....
        /*00c0*/ 	.word	0x00000a30


	//   ....[5]....
        /*00c4*/ 	.word	0x00000ba0


	//   ....[6]....
        /*00c8*/ 	.word	0x00000d40


	//   ....[7]....
        /*00cc*/ 	.word	0x00000ef0


	//   ....[8]....
        /*00d0*/ 	.word	0x00002160


	//   ....[9]....
        /*00d4*/ 	.word	0x000033a0


	//   ....[10]....
        /*00d8*/ 	.word	0x000035b0


	//   ....[11]....
        /*00dc*/ 	.word	0x000035e0


	//   ....[12]....
        /*00e0*/ 	.word	0x00003fb0


	//   ....[13]....
        /*00e4*/ 	.word	0x000041e0


	//----- nvinfo : EIATTR_VRC_CTA_INIT_COUNT
	.align		4
.L_44:
        /*00e8*/ 	.byte	0x02, 0x4a
        /*00ea*/ 	.byte	0x80
	.zero		1


	//----- nvinfo : EIATTR_SYSCALL_OFFSETS
	.align		4
        /*00ec*/ 	.byte	0x04, 0x46
        /*00ee*/ 	.short	(.L_46 - .L_45)


	//   ....[0]....
.L_45:
        /*00f0*/ 	.word	0x00005df0


	//   ....[1]....
        /*00f4*/ 	.word	0x00005f30


	//   ....[2]....
        /*00f8*/ 	.word	0x00006760


	//   ....[3]....
        /*00fc*/ 	.word	0x000074f0


	//   ....[4]....
        /*0100*/ 	.word	0x00008240


	//   ....[5]....
        /*0104*/ 	.word	0x00008fc0


	//----- nvinfo : EIATTR_MBARRIER_INSTR_OFFSETS
	.align		4
.L_46:
        /*0108*/ 	.byte	0x04, 0x39
        /*010a*/ 	.short	(.L_48 - .L_47)


	//   ....[0]....
.L_47:
        /*010c*/ 	.word	0x00000630
        /*0110*/ 	.word	0x000000ff
        /*0114*/ 	.word	0x00000000
        /*0118*/ 	.short	0x0100
        /*011a*/ 	.byte	0x04
	.zero		1


	//   ....[1]....
        /*011c*/ 	.word	0x00000640
        /*0120*/ 	.word	0x000000ff
        /*0124*/ 	.word	0x00000050
        /*0128*/ 	.short	0x0100
        /*012a*/ 	.byte	0x04
	.zero		1


	//   ....[2]....
        /*012c*/ 	.word	0x00000650
        /*0130*/ 	.word	0x000000ff
        /*0134*/ 	.word	0x00000008
        /*0138*/ 	.short	0x0100
        /*013a*/ 	.byte	0x04
	.zero		1


	//   ....[3]....
        /*013c*/ 	.word	0x00000660
        /*0140*/ 	.word	0x000000ff
        /*0144*/ 	.word	0x00000058
        /*0148*/ 	.short	0x0100
        /*014a*/ 	.byte	0x04
	.zero		1


	//   ....[4]....
        /*014c*/ 	.word	0x00000670
        /*0150*/ 	.word	0x000000ff
        /*0154*/ 	.word	0x00000010
        /*0158*/ 	.short	0x0100
        /*015a*/ 	.byte	0x04
	.zero		1


	//   ....[5]....
        /*015c*/ 	.word	0x00000680
        /*0160*/ 	.word	0x000000ff
        /*0164*/ 	.word	0x00000060
        /*0168*/ 	.short	0x0100
        /*016a*/ 	.byte	0x04
	.zero		1


	//   ....[6]....
        /*016c*/ 	.word	0x00000690
        /*0170*/ 	.word	0x000000ff
        /*0174*/ 	.word	0x00000018
        /*0178*/ 	.short	0x0100
        /*017a*/ 	.byte	0x04
	.zero		1


	//   ....[7]....
        /*017c*/ 	.word	0x000006a0
        /*0180*/ 	.word	0x000000ff
        /*0184*/ 	.word	0x00000068
        /*0188*/ 	.short	0x0100
        /*018a*/ 	.byte	0x04
	.zero		1


	//   ....[8]....
        /*018c*/ 	.word	0x000006b0
        /*0190*/ 	.word	0x000000ff
        /*0194*/ 	.word	0x00000020
        /*0198*/ 	.short	0x0100
        /*019a*/ 	.byte	0x04
	.zero		1


	//   ....[9]....
        /*019c*/ 	.word	0x000006c0
        /*01a0*/ 	.word	0x000000ff
        /*01a4*/ 	.word	0x00000070
        /*01a8*/ 	.short	0x0100
        /*01aa*/ 	.byte	0x04
	.zero		1


	//   ....[10]....
        /*01ac*/ 	.word	0x000006d0
        /*01b0*/ 	.word	0x000000ff
        /*01b4*/ 	.word	0x00000028
        /*01b8*/ 	.short	0x0100
        /*01ba*/ 	.byte	0x04
	.zero		1


	//   ....[11]....
        /*01bc*/ 	.word	0x000006e0
        /*01c0*/ 	.word	0x000000ff
        /*01c4*/ 	.word	0x00000078
        /*01c8*/ 	.short	0x0100
        /*01ca*/ 	.byte	0x04
	.zero		1


	//   ....[12]....
        /*01cc*/ 	.word	0x000006f0
        /*01d0*/ 	.word	0x000000ff
        /*01d4*/ 	.word	0x00000030
        /*01d8*/ 	.short	0x0100
        /*01da*/ 	.byte	0x04
	.zero		1


	//   ....[13]....
        /*01dc*/ 	.word	0x00000700
        /*01e0*/ 	.word	0x000000ff
        /*01e4*/ 	.word	0x00000080
        /*01e8*/ 	.short	0x0100
        /*01ea*/ 	.byte	0x04
	.zero		1


	//   ....[14]....
        /*01ec*/ 	.word	0x00000710
        /*01f0*/ 	.word	0x000000ff
        /*01f4*/ 	.word	0x00000038
        /*01f8*/ 	.short	0x0100
        /*01fa*/ 	.byte	0x04
	.zero		1


	//   ....[15]....
        /*01fc*/ 	.word	0x00000720
        /*0200*/ 	.word	0x000000ff
        /*0204*/ 	.word	0x00000088
        /*0208*/ 	.short	0x0100
        /*020a*/ 	.byte	0x04
	.zero		1


	//   ....[16]....
        /*020c*/ 	.word	0x00000730
        /*0210*/ 	.word	0x000000ff
        /*0214*/ 	.word	0x00000040
        /*0218*/ 	.short	0x0100
        /*021a*/ 	.byte	0x04
	.zero		1


	//   ....[17]....
        /*021c*/ 	.word	0x00000740
        /*0220*/ 	.word	0x000000ff
        /*0224*/ 	.word	0x00000090
        /*0228*/ 	.short	0x0100
        /*022a*/ 	.byte	0x04
	.zero		1


	//   ....[18]....
        /*022c*/ 	.word	0x00000750
        /*0230*/ 	.word	0x000000ff
        /*0234*/ 	.word	0x00000048
        /*0238*/ 	.short	0x0100
        /*023a*/ 	.byte	0x04
	.zero		1


	//   ....[19]....
        /*023c*/ 	.word	0x00000760
        /*0240*/ 	.word	0x000000ff
        /*0244*/ 	.word	0x00000098
        /*0248*/ 	.short	0x0100
        /*024a*/ 	.byte	0x04
	.zero		1


	//   ....[20]....
        /*024c*/ 	.word	0x000008a0
        /*0250*/ 	.word	0x000000ff
        /*0254*/ 	.word	0x000000a0
        /*0258*/ 	.short	0x0100
        /*025a*/ 	.byte	0x04
	.zero		1


	//   ....[21]....
        /*025c*/ 	.word	0x000008b0
        /*0260*/ 	.word	0x000000ff
        /*0264*/ 	.word	0x000000c0
        /*0268*/ 	.short	0x0100
        /*026a*/ 	.byte	0x04
	.zero		1


	//   ....[22]....
        /*026c*/ 	.word	0x000008c0
        /*0270*/ 	.word	0x000000ff
        /*0274*/ 	.word	0x000000a8
        /*0278*/ 	.short	0x0100
        /*027a*/ 	.byte	0x04
	.zero		1


	//   ....[23]....
        /*027c*/ 	.word	0x000008d0
        /*0280*/ 	.word	0x000000ff
        /*0284*/ 	.word	0x000000c8
        /*0288*/ 	.short	0x0100
        /*028a*/ 	.byte	0x04
	.zero		1


	//   ....[24]....
        /*028c*/ 	.word	0x000008e0
        /*0290*/ 	.word	0x000000ff
        /*0294*/ 	.word	0x000000b0
        /*0298*/ 	.short	0x0100
        /*029a*/ 	.byte	0x04
	.zero		1


	//   ....[25]....
        /*029c*/ 	.word	0x000008f0
        /*02a0*/ 	.word	0x000000ff
        /*02a4*/ 	.word	0x000000d0
        /*02a8*/ 	.short	0x0100
        /*02aa*/ 	.byte	0x04
	.zero		1


	//   ....[26]....
        /*02ac*/ 	.word	0x00000900
        /*02b0*/ 	.word	0x000000ff
        /*02b4*/ 	.word	0x000000b8
        /*02b8*/ 	.short	0x0100
        /*02ba*/ 	.byte	0x04
	.zero		1


	//   ....[27]....
        /*02bc*/ 	.word	0x00000910
        /*02c0*/ 	.word	0x000000ff
        /*02c4*/ 	.word	0x000000d8
        /*02c8*/ 	.short	0x0100
        /*02ca*/ 	.byte	0x04
	.zero		1


	//   ....[28]....
        /*02cc*/ 	.word	0x00000a00
        /*02d0*/ 	.word	0x000000ff
        /*02d4*/ 	.word	0x000000e0
        /*02d8*/ 	.short	0x0100
        /*02da*/ 	.byte	0x06
	.zero		1


	//   ....[29]....
        /*02dc*/ 	.word	0x00000a10
        /*02e0*/ 	.word	0x000000ff
        /*02e4*/ 	.word	0x000000e8
        /*02e8*/ 	.short	0x0100
        /*02ea*/ 	.byte	0x06
	.zero		1


	//   ....[30]....
        /*02ec*/ 	.word	0x00000b50
        /*02f0*/ 	.word	0x000000ff
        /*02f4*/ 	.word	0x000000f0
        /*02f8*/ 	.short	0x0100
        /*02fa*/ 	.byte	0x06
	.zero		1


	//   ....[31]....
        /*02fc*/ 	.word	0x00000b60
        /*0300*/ 	.word	0x000000ff
        /*0304*/ 	.word	0x00000100
        /*0308*/ 	.short	0x0100
        /*030a*/ 	.byte	0x06
	.zero		1


	//   ....[32]....
        /*030c*/ 	.word	0x00000b70
        /*0310*/ 	.word	0x000000ff
        /*0314*/ 	.word	0x000000f8
        /*0318*/ 	.short	0x0100
        /*031a*/ 	.byte	0x06
	.zero		1


	//   ....[33]....
        /*031c*/ 	.word	0x00000b80
        /*0320*/ 	.word	0x000000ff
        /*0324*/ 	.word	0x00000108
        /*0328*/ 	.short	0x0100
        /*032a*/ 	.byte	0x06
	.zero		1


	//   ....[34]....
        /*032c*/ 	.word	0x00000cb0
        /*0330*/ 	.word	0x000000ff
        /*0334*/ 	.word	0x00000110
        /*0338*/ 	.short	0x0100
        /*033a*/ 	.byte	0x04
	.zero		1


	//   ....[35]....
        /*033c*/ 	.word	0x00000cc0
        /*0340*/ 	.word	0x000000ff
        /*0344*/ 	.word	0x00000130
        /*0348*/ 	.short	0x0100
        /*034a*/ 	.byte	0x04
	.zero		1


	//   ....[36]....
        /*034c*/ 	.word	0x00000cd0
        /*0350*/ 	.word	0x000000ff
        /*0354*/ 	.word	0x00000118
        /*0358*/ 	.short	0x0100
        /*035a*/ 	.byte	0x04
	.zero		1


	//   ....[37]....
        /*035c*/ 	.word	0x00000ce0
        /*0360*/ 	.word	0x000000ff
        /*0364*/ 	.word	0x00000138
        /*0368*/ 	.short	0x0100
        /*036a*/ 	.byte	0x04
	.zero		1


	//   ....[38]....
        /*036c*/ 	.word	0x00000cf0
        /*0370*/ 	.word	0x000000ff
        /*0374*/ 	.word	0x00000120
        /*0378*/ 	.short	0x0100
        /*037a*/ 	.byte	0x04
	.zero		1


	//   ....[39]....
        /*037c*/ 	.word	0x00000d00
        /*0380*/ 	.word	0x000000ff
        /*0384*/ 	.word	0x00000140
        /*0388*/ 	.short	0x0100
        /*038a*/ 	.byte	0x04
	.zero		1


	//   ....[40]....
        /*038c*/ 	.word	0x00000d10
        /*0390*/ 	.word	0x000000ff
        /*0394*/ 	.word	0x00000128
        /*0398*/ 	.short	0x0100
        /*039a*/ 	.byte	0x04
	.zero		1


	//   ....[41]....
        /*039c*/ 	.word	0x00000d20
        /*03a0*/ 	.word	0x000000ff
        /*03a4*/ 	.word	0x00000148
        /*03a8*/ 	.short	0x0100
        /*03aa*/ 	.byte	0x04
	.zero		1


	//   ....[42]....
        /*03ac*/ 	.word	0x00000e10
        /*03b0*/ 	.word	0x000000ff
        /*03b4*/ 	.word	0x00000150
        /*03b8*/ 	.short	0x0100
        /*03ba*/ 	.byte	0x04
	.zero		1


	//   ....[43]....
        /*03bc*/ 	.word	0x00000e20
        /*03c0*/ 	.word	0x000000ff
        /*03c4*/ 	.word	0x00000160
        /*03c8*/ 	.short	0x0100
        /*03ca*/ 	.byte	0x04
	.zero		1


	//   ....[44]....
        /*03cc*/ 	.word	0x00000e30
        /*03d0*/ 	.word	0x000000ff
        /*03d4*/ 	.word	0x00000158
        /*03d8*/ 	.short	0x0100
        /*03da*/ 	.byte	0x04
	.zero		1


	//   ....[45]....
        /*03dc*/ 	.word	0x00000e40
        /*03e0*/ 	.word	0x000000ff
        /*03e4*/ 	.word	0x00000168
        /*03e8*/ 	.short	0x0100
        /*03ea*/ 	.byte	0x04
	.zero		1


	//   ....[46]....
        /*03ec*/ 	.word	0x00001a10
        /*03f0*/ 	.word	0x00000000
        /*03f4*/ 	.word	0x00000160
        /*03f8*/ 	.short	0x010a
        /*03fa*/ 	.byte	0xff
	.zero		1


	//   ....[47]....
        /*03fc*/ 	.word	0x00001a30
        /*0400*/ 	.word	0x00000000
        /*0404*/ 	.word	0x00000150
        /*0408*/ 	.short	0x0101
        /*040a*/ 	.byte	0xff
	.zero		1


	//   ....[48]....
        /*040c*/ 	.word	0x00001af0
        /*0410*/ 	.word	0x000000ff
        /*0414*/ 	.word	0x00000050
        /*0418*/ 	.short	0x010a
        /*041a*/ 	.byte	0x04
	.zero		1


	//   ....[49]....
        /*041c*/ 	.word	0x00001b70
        /*0420*/ 	.word	0x000000ff
        /*0424*/ 	.word	0x00000050
        /*0428*/ 	.short	0x010a
        /*042a*/ 	.byte	0x21
	.zero		1


	//   ....[50]....
        /*042c*/ 	.word	0x00001d00
        /*0430*/ 	.word	0x000000ff
        /*0434*/ 	.word	0x00000050
        /*0438*/ 	.short	0x010a
        /*043a*/ 	.byte	0x08
	.zero		1


	//   ....[51]....
        /*043c*/ 	.word	0x00001e20
        /*0440*/ 	.word	0x000000ff
        /*0444*/ 	.word	0x000000e8
        /*0448*/ 	.short	0x0101
        /*044a*/ 	.byte	0x07
	.zero		1


	//   ....[52]....
        /*044c*/ 	.word	0x00001e40
        /*0450*/ 	.word	0x000000ff
        /*0454*/ 	.word	0x00000050
        /*0458*/ 	.short	0x010a
        /*045a*/ 	.byte	0x04
	.zero		1


	//   ....[53]....
        /*045c*/ 	.word	0x00001ec0
        /*0460*/ 	.word	0x000000ff
        /*0464*/ 	.word	0x00000050
        /*0468*/ 	.short	0x010a
        /*046a*/ 	.byte	0x11
	.zero		1


	//   ....[54]....
        /*046c*/ 	.word	0x00002050
        /*0470*/ 	.word	0x000000ff
        /*0474*/ 	.word	0x00000050
        /*0478*/ 	.short	0x010a
        /*047a*/ 	.byte	0x06
	.zero		1


	//   ....[55]....
        /*047c*/ 	.word	0x00002190
        /*0480*/ 	.word	0x00000003
        /*0484*/ 	.word	0x000000f0
        /*0488*/ 	.short	0x010a
        /*048a*/ 	.byte	0xff
	.zero		1


	//   ....[56]....
        /*048c*/ 	.word	0x000022e0
        /*0490*/ 	.word	0x00000000
        /*0494*/ 	.word	0x00000000
        /*0498*/ 	.short	0x0101
        /*049a*/ 	.byte	0xff
	.zero		1


	//   ....[57]....
        /*049c*/ 	.word	0x00002890
        /*04a0*/ 	.word	0x000000ff
        /*04a4*/ 	.word	0x00000000
        /*04a8*/ 	.short	0x010a
        /*04aa*/ 	.byte	0x04
	.zero		1


	//   ....[58]....
        /*04ac*/ 	.word	0x00002920
        /*04b0*/ 	.word	0x000000ff
        /*04b4*/ 	.word	0x00000000
        /*04b8*/ 	.short	0x010a
        /*04ba*/ 	.byte	0x05
	.zero		1


	//   ....[59]....
        /*04bc*/ 	.word	0x000029b0
        /*04c0*/ 	.word	0x000000ff
        /*04c4*/ 	.word	0x00000000
        /*04c8*/ 	.short	0x010a
        /*04ca*/ 	.byte	0x05
	.zero		1


	//   ....[60]....
        /*04cc*/ 	.word	0x00002a40
        /*04d0*/ 	.word	0x000000ff
        /*04d4*/ 	.word	0x00000000
        /*04d8*/ 	.short	0x010a
        /*04da*/ 	.byte	0x05
	.zero		1


	//   ....[61]....
        /*04dc*/ 	.word	0x00002ad0
        /*04e0*/ 	.word	0x000000ff
        /*04e4*/ 	.word	0x00000000
        /*04e8*/ 	.short	0x010a
        /*04ea*/ 	.byte	0x05
	.zero		1


	//   ....[62]....
        /*04ec*/ 	.word	0x00002b60
        /*04f0*/ 	.word	0x000000ff
        /*04f4*/ 	.word	0x00000000
        /*04f8*/ 	.short	0x010a
        /*04fa*/ 	.byte	0x05
	.zero		1


	//   ....[63]....
        /*04fc*/ 	.word	0x00002bf0
        /*0500*/ 	.word	0x000000ff
        /*0504*/ 	.word	0x00000000
        /*0508*/ 	.short	0x010a
        /*050a*/ 	.byte	0x05
	.zero		1


	//   ....[64]....
        /*050c*/ 	.word	0x00002c80
        /*0510*/ 	.word	0x000000ff
        /*0514*/ 	.word	0x00000000
        /*0518*/ 	.short	0x010a
        /*051a*/ 	.byte	0x05
	.zero		1


	//   ....[65]....
        /*051c*/ 	.word	0x00002d10
        /*0520*/ 	.word	0x000000ff
        /*0524*/ 	.word	0x00000000
        /*0528*/ 	.short	0x010a
        /*052a*/ 	.byte	0x05
	.zero		1


	//   ....[66]....
        /*052c*/ 	.word	0x00002db0
        /*0530*/ 	.word	0x00000000
        /*0534*/ 	.word	0x00000000
        /*0538*/ 	.short	0x010a
        /*053a*/ 	.byte	0xff
	.zero		1


	//   ....[67]....
        /*053c*/ 	.word	0x00002ef0
        /*0540*/ 	.word	0x00000002
        /*0544*/ 	.word	0x00000150
        /*0548*/ 	.short	0x010a
        /*054a*/ 	.byte	0xff
	.zero		1


	//   ....[68]....
        /*054c*/ 	.word	0x00002f50
        /*0550*/ 	.word	0x00000004
        /*0554*/ 	.word	0x00000000
        /*0558*/ 	.short	0x0101
        /*055a*/ 	.byte	0xff
	.zero		1


	//   ....[69]....
        /*055c*/ 	.word	0x00002f70
        /*0560*/ 	.word	0x000000ff
        /*0564*/ 	.word	0x00000100
        /*0568*/ 	.short	0x010a
        /*056a*/ 	.byte	0x04
	.zero		1


	//   ....[70]....
        /*056c*/ 	.word	0x00003090
        /*0570*/ 	.word	0x00000002
        /*0574*/ 	.word	0x000000f0
        /*0578*/ 	.short	0x010a
        /*057a*/ 	.byte	0xff
	.zero		1


	//   ....[71]....
        /*057c*/ 	.word	0x000031a0
        /*0580*/ 	.word	0x00000002
        /*0584*/ 	.word	0x00000000
        /*0588*/ 	.short	0x0101
        /*058a*/ 	.byte	0xff
	.zero		1


	//   ....[72]....
        /*058c*/ 	.word	0x00003230
        /*0590*/ 	.word	0x000000ff
        /*0594*/ 	.word	0x00000100
        /*0598*/ 	.short	0x0106
        /*059a*/ 	.byte	0x04
	.zero		1


	//   ....[73]....
        /*059c*/ 	.word	0x00003250
        /*05a0*/ 	.word	0x000000ff
        /*05a4*/ 	.word	0x00000100
        /*05a8*/ 	.short	0x010a
        /*05aa*/ 	.byte	0x04
	.zero		1


	//   ....[74]....
        /*05ac*/ 	.word	0x000032e0
        /*05b0*/ 	.word	0x000000ff
        /*05b4*/ 	.word	0x00000100
        /*05b8*/ 	.short	0x0106
        /*05ba*/ 	.byte	0x07
	.zero		1


	//   ....[75]....
        /*05bc*/ 	.word	0x00003320
        /*05c0*/ 	.word	0x00000000
        /*05c4*/ 	.word	0x00000100
        /*05c8*/ 	.short	0x010a
        /*05ca*/ 	.byte	0xff
	.zero		1


	//   ....[76]....
        /*05cc*/ 	.word	0x00003840
        /*05d0*/ 	.word	0x00000000
        /*05d4*/ 	.word	0x000000f0
        /*05d8*/ 	.short	0x010a
        /*05da*/ 	.byte	0xff
	.zero		1


	//   ....[77]....
        /*05dc*/ 	.word	0x00003940
        /*05e0*/ 	.word	0x00000003
        /*05e4*/ 	.word	0x00000000
        /*05e8*/ 	.short	0x0101
        /*05ea*/ 	.byte	0xff
	.zero		1


	//   ....[78]....
        /*05ec*/ 	.word	0x00003950
        /*05f0*/ 	.word	0x000000ff
        /*05f4*/ 	.word	0x00000000
        /*05f8*/ 	.short	0x010a
        /*05fa*/ 	.byte	0x04
	.zero		1


	//   ....[79]....
        /*05fc*/ 	.word	0x000039d0
        /*0600*/ 	.word	0x000000ff
        /*0604*/ 	.word	0x00000130
        /*0608*/ 	.short	0x010a
        /*060a*/ 	.byte	0x17
	.zero		1


	//   ....[80]....
        /*060c*/ 	.word	0x00003ab0
        /*0610*/ 	.word	0x000000ff
        /*0614*/ 	.word	0x00000000
        /*0618*/ 	.short	0x010a
        /*061a*/ 	.byte	0x05
	.zero		1


	//   ....[81]....
        /*061c*/ 	.word	0x00003bf0
        /*0620*/ 	.word	0x000000ff
        /*0624*/ 	.word	0x00000000
        /*0628*/ 	.short	0x010a
        /*062a*/ 	.byte	0x04
	.zero		1


	//   ....[82]....
        /*062c*/ 	.word	0x00003de0
        /*0630*/ 	.word	0x000000ff
        /*0634*/ 	.word	0x00000000
        /*0638*/ 	.short	0x010a
        /*063a*/ 	.byte	0x04
	.zero		1


	//   ....[83]....
        /*063c*/ 	.word	0x00003e70
        /*0640*/ 	.word	0x000000ff
        /*0644*/ 	.word	0x00000000
        /*0648*/ 	.short	0x010a
        /*064a*/ 	.byte	0x05
	.zero		1


	//   ....[84]....
        /*064c*/ 	.word	0x00003f00
        /*0650*/ 	.word	0x000000ff
        /*0654*/ 	.word	0x00000000
        /*0658*/ 	.short	0x010a
        /*065a*/ 	.byte	0x05
	.zero		1


	//   ....[85]....
        /*065c*/ 	.word	0x00003f90
        /*0660*/ 	.word	0x000000ff
        /*0664*/ 	.word	0x00000000
        /*0668*/ 	.short	0x010a
        /*066a*/ 	.byte	0x04
	.zero		1


	//   ....[86]....
        /*066c*/ 	.word	0x000044a0
        /*0670*/ 	.word	0x0000000c
        /*0674*/ 	.word	0x000000f0
        /*0678*/ 	.short	0x010a
        /*067a*/ 	.byte	0xff
	.zero		1


	//   ....[87]....
        /*067c*/ 	.word	0x00004610
        /*0680*/ 	.word	0x00000000
        /*0684*/ 	.word	0x00000000
        /*0688*/ 	.short	0x0101
        /*068a*/ 	.byte	0xff
	.zero		1


	//   ....[88]....
        /*068c*/ 	.word	0x00004aa0
        /*0690*/ 	.word	0x000000ff
        /*0694*/ 	.word	0x000000e8
        /*0698*/ 	.short	0x010a
        /*069a*/ 	.byte	0x15
	.zero		1


	//   ....[89]....
        /*069c*/ 	.word	0x00004c20
        /*06a0*/ 	.word	0x000000ff
        /*06a4*/ 	.word	0x000000c0
        /*06a8*/ 	.short	0x010a
        /*06aa*/ 	.byte	0x15
	.zero		1


	//   ....[90]....
        /*06ac*/ 	.word	0x00004d90
        /*06b0*/ 	.word	0x000000ff
        /*06b4*/ 	.word	0x000000a0
        /*06b8*/ 	.short	0x010b
        /*06ba*/ 	.byte	0x15
	.zero		1


	//   ....[91]....
        /*06bc*/ 	.word	0x00004da0
        /*06c0*/ 	.word	0x000000ff
        /*06c4*/ 	.word	0x00000000
        /*06c8*/ 	.short	0x0101
        /*06ca*/ 	.byte	0x28
	.zero		1


	//   ....[92]....
        /*06cc*/ 	.word	0x00004db0
        /*06d0*/ 	.word	0x000000ff
        /*06d4*/ 	.word	0x000000c8
        /*06d8*/ 	.short	0x010a
        /*06da*/ 	.byte	0x15
	.zero		1


	//   ....[93]....
        /*06dc*/ 	.word	0x00004f00
        /*06e0*/ 	.word	0x000000ff
        /*06e4*/ 	.word	0x000000a8
        /*06e8*/ 	.short	0x010b
        /*06ea*/ 	.byte	0x15
	.zero		1


	//   ....[94]....
        /*06ec*/ 	.word	0x00004f10
        /*06f0*/ 	.word	0x000000ff
        /*06f4*/ 	.word	0x00000000
        /*06f8*/ 	.short	0x0101
        /*06fa*/ 	.byte	0x27
	.zero		1


	//   ....[95]....
        /*06fc*/ 	.word	0x00004f20
        /*0700*/ 	.word	0x000000ff
        /*0704*/ 	.word	0x000000d0
        /*0708*/ 	.short	0x010a
        /*070a*/ 	.byte	0x15
	.zero		1


	//   ....[96]....
        /*070c*/ 	.word	0x00005060
        /*0710*/ 	.word	0x000000ff
        /*0714*/ 	.word	0x000000b0
        /*0718*/ 	.short	0x010b
        /*071a*/ 	.byte	0x15
	.zero		1


	//   ....[97]....
        /*071c*/ 	.word	0x00005070
        /*0720*/ 	.word	0x000000ff
        /*0724*/ 	.word	0x00000000
        /*0728*/ 	.short	0x0101
        /*072a*/ 	.byte	0x26
	.zero		1


	//   ....[98]....
        /*072c*/ 	.word	0x00005080
        /*0730*/ 	.word	0x000000ff
        /*0734*/ 	.word	0x000000d8
        /*0738*/ 	.short	0x010a
        /*073a*/ 	.byte	0x15
	.zero		1


	//   ....[99]....
        /*073c*/ 	.word	0x00005270
        /*0740*/ 	.word	0x000000ff
        /*0744*/ 	.word	0x000000b8
        /*0748*/ 	.short	0x010b
        /*074a*/ 	.byte	0x15
	.zero		1


	//   ....[100]....
        /*074c*/ 	.word	0x00005280
        /*0750*/ 	.word	0x000000ff
        /*0754*/ 	.word	0x00000000
        /*0758*/ 	.short	0x0101
        /*075a*/ 	.byte	0x25
	.zero		1


	//   ....[101]....
        /*075c*/ 	.word	0x000052b0
        /*0760*/ 	.word	0x000000ff
        /*0764*/ 	.word	0x000000c0
        /*0768*/ 	.short	0x010a
        /*076a*/ 	.byte	0x15
	.zero		1


	//   ....[102]....
        /*076c*/ 	.word	0x000052d0
        /*0770*/ 	.word	0x000000ff
        /*0774*/ 	.word	0x000000c8
        /*0778*/ 	.short	0x010a
        /*077a*/ 	.byte	0x15
	.zero		1


	//   ....[103]....
        /*077c*/ 	.word	0x000052f0
        /*0780*/ 	.word	0x000000ff
        /*0784*/ 	.word	0x000000d0
        /*0788*/ 	.short	0x010a
        /*078a*/ 	.byte	0x15
	.zero		1


	//   ....[104]....
        /*078c*/ 	.word	0x00005330
        /*0790*/ 	.word	0x00000000
        /*0794*/ 	.word	0x000000d8
        /*0798*/ 	.short	0x010a
        /*079a*/ 	.byte	0xff
	.zero		1


	//   ....[105]....
        /*079c*/ 	.word	0x00005680
        /*07a0*/ 	.word	0x00000003
        /*07a4*/ 	.word	0x000000f0
        /*07a8*/ 	.short	0x010a
        /*07aa*/ 	.byte	0xff
	.zero		1


	//   ....[106]....
        /*07ac*/ 	.word	0x00005800
        /*07b0*/ 	.word	0x00000000
        /*07b4*/ 	.word	0x00000000
        /*07b8*/ 	.short	0x0101
        /*07ba*/ 	.byte	0xff
	.zero		1


	//   ....[107]....
        /*07bc*/ 	.word	0x00006350
        /*07c0*/ 	.word	0x00000002
        /*07c4*/ 	.word	0x000000a0
        /*07c8*/ 	.short	0x010a
        /*07ca*/ 	.byte	0xff
	.zero		1


	//   ....[108]....
        /*07cc*/ 	.word	0x000063c0
        /*07d0*/ 	.word	0x00000047
        /*07d4*/ 	.word	0x00000110
        /*07d8*/ 	.short	0x010a
        /*07da*/ 	.byte	0xff
	.zero		1


	//   ....[109]....
        /*07dc*/ 	.word	0x000064b0
        /*07e0*/ 	.word	0x00000002
        /*07e4*/ 	.word	0x000000a0
        /*07e8*/ 	.short	0x010a
        /*07ea*/ 	.byte	0xff
	.zero		1


	//   ....[110]....
        /*07ec*/ 	.word	0x000065c0
        /*07f0*/ 	.word	0x00000000
        /*07f4*/ 	.word	0x00000000
        /*07f8*/ 	.short	0x0101
        /*07fa*/ 	.byte	0xff
	.zero		1


	//   ....[111]....
        /*07fc*/ 	.word	0x00006640
        /*0800*/ 	.word	0x00000047
        /*0804*/ 	.word	0x00000110
        /*0808*/ 	.short	0x010a
        /*080a*/ 	.byte	0xff
	.zero		1


	//   ....[112]....
        /*080c*/ 	.word	0x00007190
        /*0810*/ 	.word	0x00000070
        /*0814*/ 	.word	0x000000a0
        /*0818*/ 	.short	0x010a
        /*081a*/ 	.byte	0xff
	.zero		1


	//   ....[113]....
        /*081c*/ 	.word	0x00007260
        /*0820*/ 	.word	0x00000070
        /*0824*/ 	.word	0x000000a0
        /*0828*/ 	.short	0x010a
        /*082a*/ 	.byte	0xff
	.zero		1


	//   ....[114]....
        /*082c*/ 	.word	0x00007370
        /*0830*/ 	.word	0x00000000
        /*0834*/ 	.word	0x00000000
        /*0838*/ 	.short	0x0101
        /*083a*/ 	.byte	0xff
	.zero		1


	//   ....[115]....
        /*083c*/ 	.word	0x00007ee0
        /*0840*/ 	.word	0x00000070
        /*0844*/ 	.word	0x000000a0
        /*0848*/ 	.short	0x010a
        /*084a*/ 	.byte	0xff
	.zero		1


	//   ....[116]....
        /*084c*/ 	.word	0x00007fb0
        /*0850*/ 	.word	0x00000070
        /*0854*/ 	.word	0x000000a0
        /*0858*/ 	.short	0x010a
        /*085a*/ 	.byte	0xff
	.zero		1


	//   ....[117]....
        /*085c*/ 	.word	0x000080c0
        /*0860*/ 	.word	0x00000000
        /*0864*/ 	.word	0x00000000
        /*0868*/ 	.short	0x0101
        /*086a*/ 	.byte	0xff
	.zero		1


	//   ....[118]....
        /*086c*/ 	.word	0x00008c60
        /*0870*/ 	.word	0x00000066
        /*0874*/ 	.word	0x000000a0
        /*0878*/ 	.short	0x010a
        /*087a*/ 	.byte	0xff
	.zero		1


	//   ....[119]....
        /*087c*/ 	.word	0x00008d30
        /*0880*/ 	.word	0x00000066
        /*0884*/ 	.word	0x000000a0
        /*0888*/ 	.short	0x010a
        /*088a*/ 	.byte	0xff
	.zero		1


	//   ....[120]....
        /*088c*/ 	.word	0x00008e40
        /*0890*/ 	.word	0x00000000
        /*0894*/ 	.word	0x00000000
        /*0898*/ 	.short	0x0101
        /*089a*/ 	.byte	0xff
	.zero		1


	//   ....[121]....
        /*089c*/ 	.word	0x000092d0
        /*08a0*/ 	.word	0x000000ff
        /*08a4*/ 	.word	0x00000000
        /*08a8*/ 	.short	0x0101
        /*08aa*/ 	.byte	0x04
	.zero		1


	//   ....[122]....
        /*08ac*/ 	.word	0x00009ae0
        /*08b0*/ 	.word	0x00000000
        /*08b4*/ 	.word	0x00000160
        /*08b8*/ 	.short	0x010a
        /*08ba*/ 	.byte	0xff
	.zero		1


	//   ....[123]....
        /*08bc*/ 	.word	0x00009b40
        /*08c0*/ 	.word	0x00000000
        /*08c4*/ 	.word	0x00000050
        /*08c8*/ 	.short	0x010a
        /*08ca*/ 	.byte	0xff
	.zero		1


	//   ....[124]....
        /*08cc*/ 	.word	0x00009ba0
        /*08d0*/ 	.word	0x00000000
        /*08d4*/ 	.word	0x00000050
        /*08d8*/ 	.short	0x010a
        /*08da*/ 	.byte	0xff
	.zero		1


	//   ....[125]....
        /*08dc*/ 	.word	0x00009bf0
        /*08e0*/ 	.word	0x00000003
        /*08e4*/ 	.word	0x000000f0
        /*08e8*/ 	.short	0x010a
        /*08ea*/ 	.byte	0xff
	.zero		1


	//   ....[126]....
        /*08ec*/ 	.word	0x00009c50
        /*08f0*/ 	.word	0x00000000
        /*08f4*/ 	.word	0x00000000
        /*08f8*/ 	.short	0x010a
        /*08fa*/ 	.byte	0xff
	.zero		1


	//   ....[127]....
        /*08fc*/ 	.word	0x00009cb0
        /*0900*/ 	.word	0x00000000
        /*0904*/ 	.word	0x00000000
        /*0908*/ 	.short	0x010a
        /*090a*/ 	.byte	0xff
	.zero		1


	//   ....[128]....
        /*090c*/ 	.word	0x00009d10
        /*0910*/ 	.word	0x00000000
        /*0914*/ 	.word	0x00000000
        /*0918*/ 	.short	0x010a
        /*091a*/ 	.byte	0xff
	.zero		1


	//   ....[129]....
        /*091c*/ 	.word	0x00009d70
        /*0920*/ 	.word	0x00000000
        /*0924*/ 	.word	0x00000000
        /*0928*/ 	.short	0x010a
        /*092a*/ 	.byte	0xff
	.zero		1


	//   ....[130]....
        /*092c*/ 	.word	0x00009dd0
        /*0930*/ 	.word	0x00000000
        /*0934*/ 	.word	0x00000000
        /*0938*/ 	.short	0x010a
        /*093a*/ 	.byte	0xff
	.zero		1


	//   ....[131]....
        /*093c*/ 	.word	0x00009e30
        /*0940*/ 	.word	0x00000000
        /*0944*/ 	.word	0x00000000
        /*0948*/ 	.short	0x010a
        /*094a*/ 	.byte	0xff
	.zero		1


	//   ....[132]....
        /*094c*/ 	.word	0x00009e90
        /*0950*/ 	.word	0x00000000
        /*0954*/ 	.word	0x00000000
        /*0958*/ 	.short	0x010a
        /*095a*/ 	.byte	0xff
	.zero		1


	//   ....[133]....
        /*095c*/ 	.word	0x00009ef0
        /*0960*/ 	.word	0x00000000
        /*0964*/ 	.word	0x00000000
        /*0968*/ 	.short	0x010a
        /*096a*/ 	.byte	0xff
	.zero		1


	//   ....[134]....
        /*096c*/ 	.word	0x00009f50
        /*0970*/ 	.word	0x00000000
        /*0974*/ 	.word	0x00000000
        /*0978*/ 	.short	0x010a
        /*097a*/ 	.byte	0xff
	.zero		1


	//   ....[135]....
        /*097c*/ 	.word	0x00009fa0
        /*0980*/ 	.word	0x00000002
        /*0984*/ 	.word	0x00000150
        /*0988*/ 	.short	0x010a
        /*098a*/ 	.byte	0xff
	.zero		1


	//   ....[136]....
        /*098c*/ 	.word	0x0000a000
        /*0990*/ 	.word	0x00000002
        /*0994*/ 	.word	0x00000100
        /*0998*/ 	.short	0x010a
        /*099a*/ 	.byte	0xff
	.zero		1


	//   ....[137]....
        /*099c*/ 	.word	0x0000a050
        /*09a0*/ 	.word	0x00000002
        /*09a4*/ 	.word	0x000000f0
        /*09a8*/ 	.short	0x010a
        /*09aa*/ 	.byte	0xff
	.zero		1


	//   ....[138]....
        /*09ac*/ 	.word	0x0000a0b0
        /*09b0*/ 	.word	0x00000000
        /*09b4*/ 	.word	0x00000100
        /*09b8*/ 	.short	0x010a
        /*09ba*/ 	.byte	0xff
	.zero		1


	//   ....[139]....
        /*09bc*/ 	.word	0x0000a100
        /*09c0*/ 	.word	0x00000000
        /*09c4*/ 	.word	0x000000f0
        /*09c8*/ 	.short	0x010a
        /*09ca*/ 	.byte	0xff
	.zero		1


	//   ....[140]....
        /*09cc*/ 	.word	0x0000a160
        /*09d0*/ 	.word	0x00000003
        /*09d4*/ 	.word	0x00000130
        /*09d8*/ 	.short	0x010a
        /*09da*/ 	.byte	0xff
	.zero		1


	//   ....[141]....
        /*09dc*/ 	.word	0x0000a1c0
        /*09e0*/ 	.word	0x00000000
        /*09e4*/ 	.word	0x00000000
        /*09e8*/ 	.short	0x010a
        /*09ea*/ 	.byte	0xff
	.zero		1


	//   ....[142]....
        /*09ec*/ 	.word	0x0000a220
        /*09f0*/ 	.word	0x00000000
        /*09f4*/ 	.word	0x00000000
        /*09f8*/ 	.short	0x010a
        /*09fa*/ 	.byte	0xff
	.zero		1


	//   ....[143]....
        /*09fc*/ 	.word	0x0000a280
        /*0a00*/ 	.word	0x00000000
        /*0a04*/ 	.word	0x00000000
        /*0a08*/ 	.short	0x010a
        /*0a0a*/ 	.byte	0xff
	.zero		1


	//   ....[144]....
        /*0a0c*/ 	.word	0x0000a2e0
        /*0a10*/ 	.word	0x00000000
        /*0a14*/ 	.word	0x00000000
        /*0a18*/ 	.short	0x010a
        /*0a1a*/ 	.byte	0xff
	.zero		1


	//   ....[145]....
        /*0a1c*/ 	.word	0x0000a340
        /*0a20*/ 	.word	0x00000000
        /*0a24*/ 	.word	0x00000000
        /*0a28*/ 	.short	0x010a
        /*0a2a*/ 	.byte	0xff
	.zero		1


	//   ....[146]....
        /*0a2c*/ 	.word	0x0000a390
        /*0a30*/ 	.word	0x0000000c
        /*0a34*/ 	.word	0x000000f0
        /*0a38*/ 	.short	0x010a
        /*0a3a*/ 	.byte	0xff
	.zero		1


	//   ....[147]....
        /*0a3c*/ 	.word	0x0000a3f0
        /*0a40*/ 	.word	0x00000000
        /*0a44*/ 	.word	0x000000e8
        /*0a48*/ 	.short	0x010a
        /*0a4a*/ 	.byte	0xff
	.zero		1


	//   ....[148]....
        /*0a4c*/ 	.word	0x0000a450
        /*0a50*/ 	.word	0x00000000
        /*0a54*/ 	.word	0x000000c0
        /*0a58*/ 	.short	0x010a
        /*0a5a*/ 	.byte	0xff
	.zero		1


	//   ....[149]....
        /*0a5c*/ 	.word	0x0000a4b0
        /*0a60*/ 	.word	0x00000000
        /*0a64*/ 	.word	0x000000c8
        /*0a68*/ 	.short	0x010a
        /*0a6a*/ 	.byte	0xff
	.zero		1


	//   ....[150]....
        /*0a6c*/ 	.word	0x0000a510
        /*0a70*/ 	.word	0x00000000
        /*0a74*/ 	.word	0x000000d0
        /*0a78*/ 	.short	0x010a
        /*0a7a*/ 	.byte	0xff
	.zero		1


	//   ....[151]....
        /*0a7c*/ 	.word	0x0000a570
        /*0a80*/ 	.word	0x00000000
        /*0a84*/ 	.word	0x000000d8
        /*0a88*/ 	.short	0x010a
        /*0a8a*/ 	.byte	0xff
	.zero		1


	//   ....[152]....
        /*0a8c*/ 	.word	0x0000a5d0
        /*0a90*/ 	.word	0x00000000
        /*0a94*/ 	.word	0x000000c0
        /*0a98*/ 	.short	0x010a
        /*0a9a*/ 	.byte	0xff
	.zero		1


	//   ....[153]....
        /*0a9c*/ 	.word	0x0000a630
        /*0aa0*/ 	.word	0x00000000
        /*0aa4*/ 	.word	0x000000c8
        /*0aa8*/ 	.short	0x010a
        /*0aaa*/ 	.byte	0xff
	.zero		1


	//   ....[154]....
        /*0aac*/ 	.word	0x0000a690
        /*0ab0*/ 	.word	0x00000000
        /*0ab4*/ 	.word	0x000000d0
        /*0ab8*/ 	.short	0x010a
        /*0aba*/ 	.byte	0xff
	.zero		1


	//   ....[155]....
        /*0abc*/ 	.word	0x0000a6e0
        /*0ac0*/ 	.word	0x00000003
        /*0ac4*/ 	.word	0x000000f0
        /*0ac8*/ 	.short	0x010a
        /*0aca*/ 	.byte	0xff
	.zero		1


	//   ....[156]....
        /*0acc*/ 	.word	0x0000a730
        /*0ad0*/ 	.word	0x00000002
        /*0ad4*/ 	.word	0x000000a0
        /*0ad8*/ 	.short	0x010a
        /*0ada*/ 	.byte	0xff
	.zero		1


	//   ....[157]....
        /*0adc*/ 	.word	0x0000a780
        /*0ae0*/ 	.word	0x00000047
        /*0ae4*/ 	.word	0x00000110
        /*0ae8*/ 	.short	0x010a
        /*0aea*/ 	.byte	0xff
	.zero		1


	//   ....[158]....
        /*0aec*/ 	.word	0x0000a7d0
        /*0af0*/ 	.word	0x00000070
        /*0af4*/ 	.word	0x000000a0
        /*0af8*/ 	.short	0x010a
        /*0afa*/ 	.byte	0xff
	.zero		1


	//   ....[159]....
        /*0afc*/ 	.word	0x0000a820
        /*0b00*/ 	.word	0x00000070
        /*0b04*/ 	.word	0x000000a0
        /*0b08*/ 	.short	0x010a
        /*0b0a*/ 	.byte	0xff
	.zero		1


	//   ....[160]....
        /*0b0c*/ 	.word	0x0000a870
        /*0b10*/ 	.word	0x00000066
        /*0b14*/ 	.word	0x000000a0
        /*0b18*/ 	.short	0x010a
        /*0b1a*/ 	.byte	0xff
	.zero		1


	//----- nvinfo : EIATTR_NUM_MBARRIERS
	.align		4
.L_48:
        /*0b1c*/ 	.byte	0x03, 0x38
        /*0b1e*/ 	.short	0x002e


	//----- nvinfo : EIATTR_EXIT_INSTR_OFFSETS
	.align		4
        /*0b20*/ 	.byte	0x04, 0x1c
        /*0b22*/ 	.short	(.L_50 - .L_49)


	//   ....[0]....
.L_49:
        /*0b24*/ 	.word	0x00002de0


	//   ....[1]....
        /*0b28*/ 	.word	0x000032f0


	//   ....[2]....
        /*0b2c*/ 	.word	0x00003350


	//   ....[3]....
        /*0b30*/ 	.word	0x000041f0


	//   ....[4]....
        /*0b34*/ 	.word	0x00005360


	//   ....[5]....
        /*0b38*/ 	.word	0x000053a0


	//   ....[6]....
        /*0b3c*/ 	.word	0x00009ad0


	//----- nvinfo : EIATTR_MAX_THREADS
	.align		4
.L_50:
        /*0b40*/ 	.byte	0x04, 0x05
        /*0b42*/ 	.short	(.L_52 - .L_51)
.L_51:
        /*0b44*/ 	.word	0x00000100
        /*0b48*/ 	.word	0x00000001
        /*0b4c*/ 	.word	0x00000001


	//----- nvinfo : EIATTR_CRS_STACK_SIZE
	.align		4
.L_52:
        /*0b50*/ 	.byte	0x04, 0x1e
        /*0b52*/ 	.short	(.L_54 - .L_53)
.L_53:
        /*0b54*/ 	.word	0x00000000


	//----- nvinfo : EIATTR_CBANK_PARAM_SIZE
	.align		4
.L_54:
        /*0b58*/ 	.byte	0x03, 0x19
        /*0b5a*/ 	.short	0x0800


	//----- nvinfo : EIATTR_PARAM_CBANK
	.align		4
        /*0b5c*/ 	.byte	0x04, 0x0a
        /*0b5e*/ 	.short	(.L_56 - .L_55)
	.align		4
.L_55:
        /*0b60*/ 	.word	index@(.nv.constant0._ZN7cutlass13device_kernelINS_4gemm6kernel13GemmUniversalIN4cute5tupleIJiiiiEEENS1_10collective13CollectiveMmaINS1_35MainloopSm100TmaUmmaWarpSpecializedILi10ELi2ELi4ENS5_IJNS4_1CILi1EEENSA_ILi4EEESB_EEEEENS5_IJNSA_ILi64EEENSA_ILi256EEESF_EEENS_12float_e5m2_tENS5_IJlSB_lEEESI_SJ_NS4_8TiledMMAINS4_8MMA_AtomIJNS4_10MMA_TraitsINS4_19SM100_MMA_F8F6F4_SSEJSI_SI_fSF_SG_NS4_17integral_constantINS4_4UMMA5MajorELSQ_0EEESR_NSO_INSP_7ScaleInELSS_0EEEST_EEEEEENS4_6LayoutINS5_IJSB_SB_SB_EEENS5_IJNSA_ILi0EEESY_SY_EEEEENS5_IJNS4_10UnderscoreES11_S11_EEEEENS4_23SM90_TMA_LOAD_MULTICASTENS4_14ComposedLayoutINS4_7SwizzleILi2ELi4ELi3EEENS4_18smem_ptr_flag_bitsILi8EEENSW_INS5_IJNSA_ILi8EEESF_EEENS5_IJSF_SB_EEEEEEEvNS4_8identityENS4_13SM90_TMA_LOADES1E_vS1F_EENS_8epilogue10collective18CollectiveEpilogueINS1I_23Sm100TmaWarpSpecializedILi4ELi2ELi32ELb0ELb0EEEJSH_NS5_IJNSW_ISF_SB_EES1N_EEESI_SJ_SI_SJ_NS1I_6fusion15FusionCallbacksIS1M_NS1P_17LinearCombinationISI_fSI_fLNS_15FloatRoundStyleE2EEESH_S1O_JEEENS4_5SM1004TMEM4LOAD26SM100_TMEM_LOAD_16dp32b32xES1G_S1E_NS4_39AutoVectorizingCopyWithAssumedAlignmentILi128EEENS4_14SM90_TMA_STOREES1E_S20_S20_EEEvvEEEEvNT_6ParamsE)
        /*0b64*/ 	.short	0x0380
        /*0b66*/ 	.short	0x0800


	//----- nvinfo : EIATTR_SW_WAR
	.align		4
.L_56:
        /*0b68*/ 	.byte	0x04, 0x36
        /*0b6a*/ 	.short	(.L_58 - .L_57)
.L_57:
        /*0b6c*/ 	.word	0x00000008
.L_58:


//--------------------- .nv.callgraph             --------------------------
	.section	.nv.callgraph,"",@"SHT_CUDA_CALLGRAPH"
	.align	4
	.sectionentsize	8
	.align		4
        /*0000*/ 	.word	0x00000000
	.align		4
        /*0004*/ 	.word	0xffffffff
	.align		4
        /*0008*/ 	.word	index@(_ZN7cutlass13device_kernelINS_4gemm6kernel13GemmUniversalIN4cute5tupleIJiiiiEEENS1_10collective13CollectiveMmaINS1_35MainloopSm100TmaUmmaWarpSpecializedILi10ELi2ELi4ENS5_IJNS4_1CILi1EEENSA_ILi4EEESB_EEEEENS5_IJNSA_ILi64EEENSA_ILi256EEESF_EEENS_12float_e5m2_tENS5_IJlSB_lEEESI_SJ_NS4_8TiledMMAINS4_8MMA_AtomIJNS4_10MMA_TraitsINS4_19SM100_MMA_F8F6F4_SSEJSI_SI_fSF_SG_NS4_17integral_constantINS4_4UMMA5MajorELSQ_0EEESR_NSO_INSP_7ScaleInELSS_0EEEST_EEEEEENS4_6LayoutINS5_IJSB_SB_SB_EEENS5_IJNSA_ILi0EEESY_SY_EEEEENS5_IJNS4_10UnderscoreES11_S11_EEEEENS4_23SM90_TMA_LOAD_MULTICASTENS4_14ComposedLayoutINS4_7SwizzleILi2ELi4ELi3EEENS4_18smem_ptr_flag_bitsILi8EEENSW_INS5_IJNSA_ILi8EEESF_EEENS5_IJSF_SB_EEEEEEEvNS4_8identityENS4_13SM90_TMA_LOADES1E_vS1F_EENS_8epilogue10collective18CollectiveEpilogueINS1I_23Sm100TmaWarpSpecializedILi4ELi2ELi32ELb0ELb0EEEJSH_NS5_IJNSW_ISF_SB_EES1N_EEESI_SJ_SI_SJ_NS1I_6fusion15FusionCallbacksIS1M_NS1P_17LinearCombinationISI_fSI_fLNS_15FloatRoundStyleE2EEESH_S1O_JEEENS4_5SM1004TMEM4LOAD26SM100_TMEM_LOAD_16dp32b32xES1G_S1E_NS4_39AutoVectorizingCopyWithAssumedAlignmentILi128EEENS4_14SM90_TMA_STOREES1E_S20_S20_EEEvvEEEEvNT_6ParamsE)
	.align		4
        /*000c*/ 	.word	index@(__assertfail)
	.align		4
        /*0010*/ 	.word	0x00000000
	.align		4
        /*0014*/ 	.word	0xfffffffe
	.align		4
        /*0018*/ 	.word	0x00000000
	.align		4
        /*001c*/ 	.word	0xfffffffd
	.align		4
        /*0020*/ 	.word	0x00000000
	.align		4
        /*0024*/ 	.word	0xfffffffc


//--------------------- .nv.constant4             --------------------------
	.section	.nv.constant4,"a",@progbits
	.align	8
	.align		8
.nv.constant4:
        /*0000*/ 	.dword	__assertfail
	.align		8
        /*0008*/ 	.dword	__unnamed_1
	.align		8
        /*0010*/ 	.dword	__unnamed_2
	.align		8
        /*0018*/ 	.dword	__unnamed_3
	.align		8
        /*0020*/ 	.dword	_ZN40_INTERNAL_f2a67dee_4_k_cu_df0edc44_337294cuda3std3__45__cpo5beginE
	.align		8
        /*0028*/ 	.dword	_ZN40_INTERNAL_f2a67dee_4_k_cu_df0edc44_337294cuda3std3__45__cpo3endE
	.align		8
        /*0030*/ 	.dword	_ZN40_INTERNAL_f2a67dee_4_k_cu_df0edc44_337294cuda3std3__45__cpo6cbeginE
	.align		8
        /*0038*/ 	.dword	_ZN40_INTERNAL_f2a67dee_4_k_cu_df0edc44_337294cuda3std3__45__cpo4cendE
	.align		8
        /*0040*/ 	.dword	_ZN40_INTERNAL_f2a67dee_4_k_cu_df0edc44_337294cuda3std3__442_GLOBAL__N__f2a67dee_4_k_cu_df0edc44_337296ignoreE
	.align		8
        /*0048*/ 	.dword	_ZN40_INTERNAL_f2a67dee_4_k_cu_df0edc44_337294cuda3std3__419piecewise_constructE
	.align		8
        /*0050*/ 	.dword	_ZN40_INTERNAL_f2a67dee_4_k_cu_df0edc44_337294cuda3std3__48in_placeE
	.align		8
        /*0058*/ 	.dword	_ZN40_INTERNAL_f2a67dee_4_k_cu_df0edc44_337294cuda3std6ranges3__45__cpo4swapE
	.align		8
        /*0060*/ 	.dword	_ZN40_INTERNAL_f2a67dee_4_k_cu_df0edc44_337294cuda3std6ranges3__45__cpo9iter_moveE
	.align		8
        /*0068*/ 	.dword	_ZN40_INTERNAL_f2a67dee_4_k_cu_df0edc44_337294cute7productE
	.align		8
        /*0070*/ 	.dword	_ZN40_INTERNAL_f2a67dee_4_k_cu_df0edc44_337294cute1_E
	.align		8
        /*0078*/ 	.dword	$str$25
	.align		8
        /*0080*/ 	.dword	$str$26
	.align		8
        /*0088*/ 	.dword	$str$27
	.align		8
        /*0090*/ 	.dword	$str$28


//--------------------- .text._ZN7cutlass13device_kernelINS_4gemm6kernel13GemmUniversalIN4cute5tupleIJiiiiEEENS1_10collective13CollectiveMmaINS1_35MainloopSm100TmaUmmaWarpSpecializedILi10ELi2ELi4ENS5_IJNS4_1CILi1EEENSA_ILi4EEESB_EEEEENS5_IJNSA_ILi64EEENSA_ILi256EEESF_EEENS_12float_e5m2_tENS5_IJlSB_lEEESI_SJ_NS4_8TiledMMAINS4_8MMA_AtomIJNS4_10MMA_TraitsINS4_19SM100_MMA_F8F6F4_SSEJSI_SI_fSF_SG_NS4_17integral_constantINS4_4UMMA5MajorELSQ_0EEESR_NSO_INSP_7ScaleInELSS_0EEEST_EEEEEENS4_6LayoutINS5_IJSB_SB_SB_EEENS5_IJNSA_ILi0EEESY_SY_EEEEENS5_IJNS4_10UnderscoreES11_S11_EEEEENS4_23SM90_TMA_LOAD_MULTICASTENS4_14ComposedLayoutINS4_7SwizzleILi2ELi4ELi3EEENS4_18smem_ptr_flag_bitsILi8EEENSW_INS5_IJNSA_ILi8EEESF_EEENS5_IJSF_SB_EEEEEEEvNS4_8identityENS4_13SM90_TMA_LOADES1E_vS1F_EENS_8epilogue10collective18CollectiveEpilogueINS1I_23Sm100TmaWarpSpecializedILi4ELi2ELi32ELb0ELb0EEEJSH_NS5_IJNSW_ISF_SB_EES1N_EEESI_SJ_SI_SJ_NS1I_6fusion15FusionCallbacksIS1M_NS1P_17LinearCombinationISI_fSI_fLNS_15FloatRoundStyleE2EEESH_S1O_JEEENS4_5SM1004TMEM4LOAD26SM100_TMEM_LOAD_16dp32b32xES1G_S1E_NS4_39AutoVectorizingCopyWithAssumedAlignmentILi128EEENS4_14SM90_TMA_STOREES1E_S20_S20_EEEvvEEEEvNT_6ParamsE --------------------------
	.section	.text._ZN7cutlass13device_kernelINS_4gemm6kernel13GemmUniversalIN4cute5tupleIJiiiiEEENS1_10collective13CollectiveMmaINS1_35MainloopSm100TmaUmmaWarpSpecializedILi10ELi2ELi4ENS5_IJNS4_1CILi1EEENSA_ILi4EEESB_EEEEENS5_IJNSA_ILi64EEENSA_ILi256EEESF_EEENS_12float_e5m2_tENS5_IJlSB_lEEESI_SJ_NS4_8TiledMMAINS4_8MMA_AtomIJNS4_10MMA_TraitsINS4_19SM100_MMA_F8F6F4_SSEJSI_SI_fSF_SG_NS4_17integral_constantINS4_4UMMA5MajorELSQ_0EEESR_NSO_INSP_7ScaleInELSS_0EEEST_EEEEEENS4_6LayoutINS5_IJSB_SB_SB_EEENS5_IJNSA_ILi0EEESY_SY_EEEEENS5_IJNS4_10UnderscoreES11_S11_EEEEENS4_23SM90_TMA_LOAD_MULTICASTENS4_14ComposedLayoutINS4_7SwizzleILi2ELi4ELi3EEENS4_18smem_ptr_flag_bitsILi8EEENSW_INS5_IJNSA_ILi8EEESF_EEENS5_IJSF_SB_EEEEEEEvNS4_8identityENS4_13SM90_TMA_LOADES1E_vS1F_EENS_8epilogue10collective18CollectiveEpilogueINS1I_23Sm100TmaWarpSpecializedILi4ELi2ELi32ELb0ELb0EEEJSH_NS5_IJNSW_ISF_SB_EES1N_EEESI_SJ_SI_SJ_NS1I_6fusion15FusionCallbacksIS1M_NS1P_17LinearCombinationISI_fSI_fLNS_15FloatRoundStyleE2EEESH_S1O_JEEENS4_5SM1004TMEM4LOAD26SM100_TMEM_LOAD_16dp32b32xES1G_S1E_NS4_39AutoVectorizingCopyWithAssumedAlignmentILi128EEENS4_14SM90_TMA_STOREES1E_S20_S20_EEEvvEEEEvNT_6ParamsE,"ax",@progbits
	.align	128
.text._ZN7cutlass13device_kernelINS_4gemm6kernel13GemmUniversalIN4cute5tupleIJiiiiEEENS1_10collective13CollectiveMmaINS1_35MainloopSm100TmaUmmaWarpSpecializedILi10ELi2ELi4ENS5_IJNS4_1CILi1EEENSA_ILi4EEESB_EEEEENS5_IJNSA_ILi64EEENSA_ILi256EEESF_EEENS_12float_e5m2_tENS5_IJlSB_lEEESI_SJ_NS4_8TiledMMAINS4_8MMA_AtomIJNS4_10MMA_TraitsINS4_19SM100_MMA_F8F6F4_SSEJSI_SI_fSF_SG_NS4_17integral_constantINS4_4UMMA5MajorELSQ_0EEESR_NSO_INSP_7ScaleInELSS_0EEEST_EEEEEENS4_6LayoutINS5_IJSB_SB_SB_EEENS5_IJNSA_ILi0EEESY_SY_EEEEENS5_IJNS4_10UnderscoreES11_S11_EEEEENS4_23SM90_TMA_LOAD_MULTICASTENS4_14ComposedLayoutINS4_7SwizzleILi2ELi4ELi3EEENS4_18smem_ptr_flag_bitsILi8EEENSW_INS5_IJNSA_ILi8EEESF_EEENS5_IJSF_SB_EEEEEEEvNS4_8identityENS4_13SM90_TMA_LOADES1E_vS1F_EENS_8epilogue10collective18CollectiveEpilogueINS1I_23Sm100TmaWarpSpecializedILi4ELi2ELi32ELb0ELb0EEEJSH_NS5_IJNSW_ISF_SB_EES1N_EEESI_SJ_SI_SJ_NS1I_6fusion15FusionCallbacksIS1M_NS1P_17LinearCombinationISI_fSI_fLNS_15FloatRoundStyleE2EEESH_S1O_JEEENS4_5SM1004TMEM4LOAD26SM100_TMEM_LOAD_16dp32b32xES1G_S1E_NS4_39AutoVectorizingCopyWithAssumedAlignmentILi128EEENS4_14SM90_TMA_STOREES1E_S20_S20_EEEvvEEEEvNT_6ParamsE:
        .type           _ZN7cutlass13device_kernelINS_4gemm6kernel13GemmUniversalIN4cute5tupleIJiiiiEEENS1_10collective13CollectiveMmaINS1_35MainloopSm100TmaUmmaWarpSpecializedILi10ELi2ELi4ENS5_IJNS4_1CILi1EEENSA_ILi4EEESB_EEEEENS5_IJNSA_ILi64EEENSA_ILi256EEESF_EEENS_12float_e5m2_tENS5_IJlSB_lEEESI_SJ_NS4_8TiledMMAINS4_8MMA_AtomIJNS4_10MMA_TraitsINS4_19SM100_MMA_F8F6F4_SSEJSI_SI_fSF_SG_NS4_17integral_constantINS4_4UMMA5MajorELSQ_0EEESR_NSO_INSP_7ScaleInELSS_0EEEST_EEEEEENS4_6LayoutINS5_IJSB_SB_SB_EEENS5_IJNSA_ILi0EEESY_SY_EEEEENS5_IJNS4_10UnderscoreES11_S11_EEEEENS4_23SM90_TMA_LOAD_MULTICASTENS4_14ComposedLayoutINS4_7SwizzleILi2ELi4ELi3EEENS4_18smem_ptr_flag_bitsILi8EEENSW_INS5_IJNSA_ILi8EEESF_EEENS5_IJSF_SB_EEEEEEEvNS4_8identityENS4_13SM90_TMA_LOADES1E_vS1F_EENS_8epilogue10collective18CollectiveEpilogueINS1I_23Sm100TmaWarpSpecializedILi4ELi2ELi32ELb0ELb0EEEJSH_NS5_IJNSW_ISF_SB_EES1N_EEESI_SJ_SI_SJ_NS1I_6fusion15FusionCallbacksIS1M_NS1P_17LinearCombinationISI_fSI_fLNS_15FloatRoundStyleE2EEESH_S1O_JEEENS4_5SM1004TMEM4LOAD26SM100_TMEM_LOAD_16dp32b32xES1G_S1E_NS4_39AutoVectorizingCopyWithAssumedAlignmentILi128EEENS4_14SM90_TMA_STOREES1E_S20_S20_EEEvvEEEEvNT_6ParamsE,@function
        .size           _ZN7cutlass13device_kernelINS_4gemm6kernel13GemmUniversalIN4cute5tupleIJiiiiEEENS1_10collective13CollectiveMmaINS1_35MainloopSm100TmaUmmaWarpSpecializedILi10ELi2ELi4ENS5_IJNS4_1CILi1EEENSA_ILi4EEESB_EEEEENS5_IJNSA_ILi64EEENSA_ILi256EEESF_EEENS_12float_e5m2_tENS5_IJlSB_lEEESI_SJ_NS4_8TiledMMAINS4_8MMA_AtomIJNS4_10MMA_TraitsINS4_19SM100_MMA_F8F6F4_SSEJSI_SI_fSF_SG_NS4_17integral_constantINS4_4UMMA5MajorELSQ_0EEESR_NSO_INSP_7ScaleInELSS_0EEEST_EEEEEENS4_6LayoutINS5_IJSB_SB_SB_EEENS5_IJNSA_ILi0EEESY_SY_EEEEENS5_IJNS4_10UnderscoreES11_S11_EEEEENS4_23SM90_TMA_LOAD_MULTICASTENS4_14ComposedLayoutINS4_7SwizzleILi2ELi4ELi3EEENS4_18smem_ptr_flag_bitsILi8EEENSW_INS5_IJNSA_ILi8EEESF_EEENS5_IJSF_SB_EEEEEEEvNS4_8identityENS4_13SM90_TMA_LOADES1E_vS1F_EENS_8epilogue10collective18CollectiveEpilogueINS1I_23Sm100TmaWarpSpecializedILi4ELi2ELi32ELb0ELb0EEEJSH_NS5_IJNSW_ISF_SB_EES1N_EEESI_SJ_SI_SJ_NS1I_6fusion15FusionCallbacksIS1M_NS1P_17LinearCombinationISI_fSI_fLNS_15FloatRoundStyleE2EEESH_S1O_JEEENS4_5SM1004TMEM4LOAD26SM100_TMEM_LOAD_16dp32b32xES1G_S1E_NS4_39AutoVectorizingCopyWithAssumedAlignmentILi128EEENS4_14SM90_TMA_STOREES1E_S20_S20_EEEvvEEEEvNT_6ParamsE,(.L_x_196 - _ZN7cutlass13device_kernelINS_4gemm6kernel13GemmUniversalIN4cute5tupleIJiiiiEEENS1_10collective13CollectiveMmaINS1_35MainloopSm100TmaUmmaWarpSpecializedILi10ELi2ELi4ENS5_IJNS4_1CILi1EEENSA_ILi4EEESB_EEEEENS5_IJNSA_ILi64EEENSA_ILi256EEESF_EEENS_12float_e5m2_tENS5_IJlSB_lEEESI_SJ_NS4_8TiledMMAINS4_8MMA_AtomIJNS4_10MMA_TraitsINS4_19SM100_MMA_F8F6F4_SSEJSI_SI_fSF_SG_NS4_17integral_constantINS4_4UMMA5MajorELSQ_0EEESR_NSO_INSP_7ScaleInELSS_0EEEST_EEEEEENS4_6LayoutINS5_IJSB_SB_SB_EEENS5_IJNSA_ILi0EEESY_SY_EEEEENS5_IJNS4_10UnderscoreES11_S11_EEEEENS4_23SM90_TMA_LOAD_MULTICASTENS4_14ComposedLayoutINS4_7SwizzleILi2ELi4ELi3EEENS4_18smem_ptr_flag_bitsILi8EEENSW_INS5_IJNSA_ILi8EEESF_EEENS5_IJSF_SB_EEEEEEEvNS4_8identityENS4_13SM90_TMA_LOADES1E_vS1F_EENS_8epilogue10collective18CollectiveEpilogueINS1I_23Sm100TmaWarpSpecializedILi4ELi2ELi32ELb0ELb0EEEJSH_NS5_IJNSW_ISF_SB_EES1N_EEESI_SJ_SI_SJ_NS1I_6fusion15FusionCallbacksIS1M_NS1P_17LinearCombinationISI_fSI_fLNS_15FloatRoundStyleE2EEESH_S1O_JEEENS4_5SM1004TMEM4LOAD26SM100_TMEM_LOAD_16dp32b32xES1G_S1E_NS4_39AutoVectorizingCopyWithAssumedAlignmentILi128EEENS4_14SM90_TMA_STOREES1E_S20_S20_EEEvvEEEEvNT_6ParamsE)
        .other          _ZN7cutlass13device_kernelINS_4gemm6kernel13GemmUniversalIN4cute5tupleIJiiiiEEENS1_10collective13CollectiveMmaINS1_35MainloopSm100TmaUmmaWarpSpecializedILi10ELi2ELi4ENS5_IJNS4_1CILi1EEENSA_ILi4EEESB_EEEEENS5_IJNSA_ILi64EEENSA_ILi256EEESF_EEENS_12float_e5m2_tENS5_IJlSB_lEEESI_SJ_NS4_8TiledMMAINS4_8MMA_AtomIJNS4_10MMA_TraitsINS4_19SM100_MMA_F8F6F4_SSEJSI_SI_fSF_SG_NS4_17integral_constantINS4_4UMMA5MajorELSQ_0EEESR_NSO_INSP_7ScaleInELSS_0EEEST_EEEEEENS4_6LayoutINS5_IJSB_SB_SB_EEENS5_IJNSA_ILi0EEESY_SY_EEEEENS5_IJNS4_10UnderscoreES11_S11_EEEEENS4_23SM90_TMA_LOAD_MULTICASTENS4_14ComposedLayoutINS4_7SwizzleILi2ELi4ELi3EEENS4_18smem_ptr_flag_bitsILi8EEENSW_INS5_IJNSA_ILi8EEESF_EEENS5_IJSF_SB_EEEEEEEvNS4_8identityENS4_13SM90_TMA_LOADES1E_vS1F_EENS_8epilogue10collective18CollectiveEpilogueINS1I_23Sm100TmaWarpSpecializedILi4ELi2ELi32ELb0ELb0EEEJSH_NS5_IJNSW_ISF_SB_EES1N_EEESI_SJ_SI_SJ_NS1I_6fusion15FusionCallbacksIS1M_NS1P_17LinearCombinationISI_fSI_fLNS_15FloatRoundStyleE2EEESH_S1O_JEEENS4_5SM1004TMEM4LOAD26SM100_TMEM_LOAD_16dp32b32xES1G_S1E_NS4_39AutoVectorizingCopyWithAssumedAlignmentILi128EEENS4_14SM90_TMA_STOREES1E_S20_S20_EEEvvEEEEvNT_6ParamsE,@"STO_CUDA_ENTRY STV_DEFAULT"
_ZN7cutlass13device_kernelINS_4gemm6kernel13GemmUniversalIN4cute5tupleIJiiiiEEENS1_10collective13CollectiveMmaINS1_35MainloopSm100TmaUmmaWarpSpecializedILi10ELi2ELi4ENS5_IJNS4_1CILi1EEENSA_ILi4EEESB_EEEEENS5_IJNSA_ILi64EEENSA_ILi256EEESF_EEENS_12float_e5m2_tENS5_IJlSB_lEEESI_SJ_NS4_8TiledMMAINS4_8MMA_AtomIJNS4_10MMA_TraitsINS4_19SM100_MMA_F8F6F4_SSEJSI_SI_fSF_SG_NS4_17integral_constantINS4_4UMMA5MajorELSQ_0EEESR_NSO_INSP_7ScaleInELSS_0EEEST_EEEEEENS4_6LayoutINS5_IJSB_SB_SB_EEENS5_IJNSA_ILi0EEESY_SY_EEEEENS5_IJNS4_10UnderscoreES11_S11_EEEEENS4_23SM90_TMA_LOAD_MULTICASTENS4_14ComposedLayoutINS4_7SwizzleILi2ELi4ELi3EEENS4_18smem_ptr_flag_bitsILi8EEENSW_INS5_IJNSA_ILi8EEESF_EEENS5_IJSF_SB_EEEEEEEvNS4_8identityENS4_13SM90_TMA_LOADES1E_vS1F_EENS_8epilogue10collective18CollectiveEpilogueINS1I_23Sm100TmaWarpSpecializedILi4ELi2ELi32ELb0ELb0EEEJSH_NS5_IJNSW_ISF_SB_EES1N_EEESI_SJ_SI_SJ_NS1I_6fusion15FusionCallbacksIS1M_NS1P_17LinearCombinationISI_fSI_fLNS_15FloatRoundStyleE2EEESH_S1O_JEEENS4_5SM1004TMEM4LOAD26SM100_TMEM_LOAD_16dp32b32xES1G_S1E_NS4_39AutoVectorizingCopyWithAssumedAlignmentILi128EEENS4_14SM90_TMA_STOREES1E_S20_S20_EEEvvEEEEvNT_6ParamsE:
[----:B------:R-:W1:Y:S01]  /*0000*/  LDC R1, c[0x0][0x37c] ;  /* 0x0000df00ff017b82 */ /* 0x000e620000000800 */
[----:B------:R-:W2:Y:S01]  /*0010*/  S2R R95, SR_TID.X ;  /* 0x00000000005f7919 */ /* 0x000ea20000002100 */
[----:B------:R-:W3:Y:S01]  /*0020*/  LDCU.64 UR8, c[0x0][0x890] ;  /* 0x00011200ff0877ac */ /* 0x000ee20008000a00 */
[----:B------:R-:W-:Y:S02]  /*0030*/  PRMT R85, RZ, 0x7610, R85 ;  /* 0x00007610ff557816 */ /* 0x000fe40000000055 */
[----:B------:R-:W-:Y:S01]  /*0040*/  ELECT P3, URZ, PT ;  /* 0x0000000000ff782f */ /* 0x000fe20003860000 */
[----:B---3--:R-:W-:-:S04]  /*0050*/  UISETP.NE.U32.AND UP0, UPT, UR8, URZ, UPT ;  /* 0x000000ff0800728c */ /* 0x008fc8000bf05070 */
[----:B------:R-:W-:Y:S01]  /*0060*/  UISETP.NE.AND.EX UP0, UPT, UR9, URZ, UPT, UP0 ;  /* 0x000000ff0900728c */ /* 0x000fe2000bf05300 */
[----:B--2---:R-:W-:-:S05]  /*0070*/  SHF.R.U32.HI R86, RZ, 0x5, R95 ;  /* 0x00000005ff567819 */ /* 0x004fca000001165f */
[----:B------:R-:W2:Y:S02]  /*0080*/  SHFL.IDX PT, R0, R86, RZ, 0x1f ;  /* 0x00001fff56007589 */ /* 0x000ea400000e0000 */
[----:B--2---:R-:W-:Y:S01]  /*0090*/  R2UR UR17, R0 ;  /* 0x00000000001172ca */ /* 0x004fe200000e0000 */
[----:B-1----:R-:W-:-:S14]  /*00a0*/  BRA.U UP0, `(.L_x_0) ;  /* 0x0000000100307547 */ /* 0x002fdc000b800000 */
[----:B------:R-:W1:Y:S02]  /*00b0*/  LDCU.64 UR4, c[0x0][0x888] ;  /* 0x00011100ff0477ac */ /* 0x000e640008000a00 */
[----:B-1----:R-:W-:-:S04]  /*00c0*/  UISETP.NE.U32.AND UP0, UPT, UR4, URZ, UPT ;  /* 0x000000ff0400728c */ /* 0x002fc8000bf05070 */
[----:B------:R-:W-:-:S09]  /*00d0*/  UISETP.NE.AND.EX UP0, UPT, UR5, URZ, UPT, UP0 ;  /* 0x000000ff0500728c */ /* 0x000fd2000bf05300 */
[----:B------:R-:W-:Y:S05]  /*00e0*/  BRA.U !UP0, `(.L_x_1) ;  /* 0x0000000108147547 */ /* 0x000fea000b800000 */
[----:B------:R-:W1:Y:S01]  /*00f0*/  LDC.64 R2, c[0x0][0x888] ;  /* 0x00022200ff027b82 */ /* 0x000e620000000a00 */
[----:B------:R-:W1:Y:S02]  /*0100*/  LDCU.64 UR4, c[0x0][0x358] ;  /* 0x00006b00ff0477ac */ /* 0x000e640008000a00 */
[----:B-1----:R1:W5:Y:S01]  /*0110*/  LDG.E R41, desc[UR4][R2.64] ;  /* 0x0000000402297981 */ /* 0x002362000c1e1900 */
[----:B------:R-:W-:Y:S01]  /*0120*/  HFMA2 R85, -RZ, RZ, 0, 5.9604644775390625e-08 ;  /* 0x00000001ff557431 */ /* 0x000fe200000001ff */
[----:B------:R-:W-:Y:S05]  /*0130*/  BRA `(.L_x_0) ;  /* 0x00000000000c7947 */ /* 0x000fea0003800000 */
.L_x_1:
[----:B------:R-:W1:Y:S01]  /*0140*/  LDCU UR4, c[0x0][0x880] ;  /* 0x00011000ff0477ac */ /* 0x000e620008000800 */
[----:B------:R-:W-:Y:S01]  /*0150*/  HFMA2 R85, -RZ, RZ, 0, 5.9604644775390625e-08 ;  /* 0x00000001ff557431 */ /* 0x000fe200000001ff */
[----:B-1----:R-:W-:-:S07]  /*0160*/  MOV R41, UR4 ;  /* 0x0000000400297c02 */ /* 0x002fce0008000f00 */
.L_x_0:
[----:B------:R-:W2:Y:S02]  /*0170*/  LDCU.64 UR4, c[0x0][0x8b0] ;  /* 0x00011600ff0477ac */ /* 0x000ea40008000a00 */
[----:B--2---:R-:W-:-:S04]  /*0180*/  UISETP.NE.U32.AND UP0, UPT, UR4, URZ, UPT ;  /* 0x000000ff0400728c */ /* 0x004fc8000bf05070 */
[----:B------:R-:W-:-:S09]  /*0190*/  UISETP.NE.AND.EX UP0, UPT, UR5, URZ, UPT, UP0 ;  /* 0x000000ff0500728c */ /* 0x000fd2000bf05300 */
[----:B------:R-:W-:Y:S05]  /*01a0*/  BRA.U UP0, `(.L_x_2) ;  /* 0x0000000100287547 */ /* 0x000fea000b800000 */
[----:B------:R-:W2:Y:S02]  /*01b0*/  LDCU.64 UR4, c[0x0][0x8a8] ;  /* 0x00011500ff0477ac */ /* 0x000ea40008000a00 */
[----:B--2---:R-:W-:-:S04]  /*01c0*/  UISETP.NE.U32.AND UP0, UPT, UR4, URZ, UPT ;  /* 0x000000ff0400728c */ /* 0x004fc8000bf05070 */
[----:B------:R-:W-:-:S09]  /*01d0*/  UISETP.NE.AND.EX UP0, UPT, UR5, URZ, UPT, UP0 ;  /* 0x000000ff0500728c */ /* 0x000fd2000bf05300 */
[----:B------:R-:W-:Y:S05]  /*01e0*/  BRA.U !UP0, `(.L_x_3) ;  /* 0x0000000108107547 */ /* 0x000fea000b800000 */
[----:B------:R-:W2:Y:S01]  /*01f0*/  LDC.64 R38, c[0x0][0x8a8] ;  /* 0x00022a00ff267b82 */ /* 0x000ea20000000a00 */
[----:B------:R-:W2:Y:S02]  /*0200*/  LDCU.64 UR4, c[0x0][0x358] ;  /* 0x00006b00ff0477ac */ /* 0x000ea40008000a00 */
[----:B--2---:R2:W5:Y:S01]  /*0210*/  LDG.E R38, desc[UR4][R38.64] ;  /* 0x0000000426267981 */ /* 0x004562000c1e1900 */
[----:B------:R-:W-:Y:S05]  /*0220*/  BRA `(.L_x_2) ;  /* 0x0000000000087947 */ /* 0x000fea0003800000 */
.L_x_3:
[----:B------:R-:W2:Y:S02]  /*0230*/  LDCU UR4, c[0x0][0x8a0] ;  /* 0x00011400ff0477ac */ /* 0x000ea40008000800 */
[----:B--2---:R-:W-:Y:S02]  /*0240*/  MOV R38, UR4 ;  /* 0x0000000400267c02 */ /* 0x004fe40008000f00 */
.L_x_2:
[----:B------:R-:W-:Y:S01]  /*0250*/  IMAD.U32 R0, RZ, RZ, UR17 ;  /* 0x00000011ff007e24 */ /* 0x000fe2000f8e00ff */
[----:B------:R-:W-:Y:S04]  /*0260*/  BSSY.RECONVERGENT B0, `(.L_x_4) ;  /* 0x000000c000007945 */ /* 0x000fe80003800200 */
[C---:B------:R-:W-:Y:S02]  /*0270*/  ISETP.NE.OR P1, PT, R0.reuse, 0x1, !P3 ;  /* 0x000000010000780c */ /* 0x040fe40005f25670 */
[----:B------:R-:W-:-:S11]  /*0280*/  ISETP.NE.OR P0, PT, R0, 0x3, !P3 ;  /* 0x000000030000780c */ /* 0x000fd60005f05670 */
[----:B------:R-:W-:Y:S05]  /*0290*/  @P1 BRA `(.L_x_5) ;  /* 0x0000000000201947 */ /* 0x000fea0003800000 */
[----:B------:R-:W3:Y:S02]  /*02a0*/  LDCU.64 UR4, c[0x0][0x348] ;  /* 0x00006900ff0477ac */ /* 0x000ee40008000a00 */
[----:B---3--:R-:W-:Y:S02]  /*02b0*/  UIADD3 UR6, UP1, UPT, UR4, 0x80, URZ ;  /* 0x0000008004067890 */ /* 0x008fe4000ff3e0ff */
[----:B------:R-:W-:Y:S02]  /*02c0*/  UIADD3 UR4, UP0, UPT, UR4, 0x180, URZ ;  /* 0x0000018004047890 */ /* 0x000fe4000ff1e0ff */
[----:B------:R-:W-:Y:S02]  /*02d0*/  UIADD3.X UR7, UPT, UPT, URZ, UR5, URZ, UP1, !UPT ;  /* 0x00000005ff077290 */ /* 0x000fe40008ffe4ff */
[----:B------:R-:W-:-:S07]  /*02e0*/  UIADD3.X UR5, UPT, UPT, URZ, UR5, URZ, UP0, !UPT ;  /* 0x00000005ff057290 */ /* 0x000fce00087fe4ff */
[----:B------:R3:W-:Y:S02]  /*02f0*/  UTMACCTL.PF [UR6] ;  /* 0x00000000060079b9 */ /* 0x0007e40008040000 */
[----:B------:R3:W-:Y:S02]  /*0300*/  UTMACCTL.PF [UR4] ;  /* 0x00000000040079b9 */ /* 0x0007e40008040000 */
[----:B---3--:R-:W-:Y:S01]  /*0310*/  NOP ;  /* 0x0000000000007918 */ /* 0x008fe20000000000 */
.L_x_5:
[----:B------:R-:W-:Y:S05]  /*0320*/  BSYNC.RECONVERGENT B0 ;  /* 0x0000000000007941 */ /* 0x000fea0003800200 */
.L_x_4:
[----:B------:R-:W-:Y:S04]  /*0330*/  BSSY.RECONVERGENT B0, `(.L_x_6) ;  /* 0x000000a000007945 */ /* 0x000fe80003800200 */
        /* <DEDUP_REMOVED lines=9> */
.L_x_7:
[----:B------:R-:W-:Y:S05]  /*03d0*/  BSYNC.RECONVERGENT B0 ;  /* 0x0000000000007941 */ /* 0x000fea0003800200 */
.L_x_6:
[----:B------:R-:W3:Y:S01]  /*03e0*/  LDCU.64 UR4, c[0x0][0x888] ;  /* 0x00011100ff0477ac */ /* 0x000ee20008000a00 */
[----:B------:R-:W-:Y:S02]  /*03f0*/  UISETP.EQ.U32.AND UP1, UPT, UR8, URZ, UPT ;  /* 0x000000ff0800728c */ /* 0x000fe4000bf22070 */
[----:B------:R-:W-:Y:S02]  /*0400*/  UPLOP3.LUT UP3, UPT, UPT, UPT, UPT, 0x80, 0x8 ;  /* 0x000000000008789c */ /* 0x000fe40003f6f070 */
[----:B---3--:R-:W-:-:S04]  /*0410*/  UISETP.NE.U32.AND UP0, UPT, UR4, URZ, UPT ;  /* 0x000000ff0400728c */ /* 0x008fc8000bf05070 */
[----:B------:R-:W-:-:S04]  /*0420*/  UISETP.NE.AND.EX UP0, UPT, UR5, URZ, UPT, UP0 ;  /* 0x000000ff0500728c */ /* 0x000fc8000bf05300 */
[----:B------:R-:W-:-:S04]  /*0430*/  UISETP.EQ.OR.EX UP2, UPT, UR9, URZ, !UP0, UP1 ;  /* 0x000000ff0900728c */ /* 0x000fc8000c742710 */
[----:B------:R-:W-:-:S06]  /*0440*/  UP2UR UR4, UPR, URZ, 0x4 ;  /* 0x00000004ff047883 */ /* 0x000fcc0008000000 */
[----:B------:R-:W-:Y:S01]  /*0450*/  MOV R88, UR4 ;  /* 0x0000000400587c02 */ /* 0x000fe20008000f00 */
[----:B------:R-:W-:Y:S06]  /*0460*/  BRA.U !UP2, `(.L_x_8) ;  /* 0x000000010a207547 */ /* 0x000fec000b800000 */
[----:B------:R-:W-:Y:S01]  /*0470*/  UISETP.NE.U32.AND UP1, UPT, UR8, URZ, UPT ;  /* 0x000000ff0800728c */ /* 0x000fe2000bf25070 */
[----:B-----5:R-:W-:Y:S01]  /*0480*/  FSETP.NEU.AND P0, PT, R41, RZ, PT ;  /* 0x000000ff2900720b */ /* 0x020fe20003f0d000 */
[----:B------:R-:W-:Y:S02]  /*0490*/  USEL UR4, URZ, 0xffffffff, UP0 ;  /* 0xffffffffff047887 */ /* 0x000fe40008000000 */
[----:B------:R-:W-:-:S10]  /*04a0*/  UISETP.NE.AND.EX UP1, UPT, UR9, URZ, UPT, UP1 ;  /* 0x000000ff0900728c */ /* 0x000fd4000bf25310 */
[----:B------:R-:W-:Y:S01]  /*04b0*/  VOTEU.ANY UP0, P0 ;  /* 0x0000000000ff7886 */ /* 0x000fe20000000100 */
[----:B------:R-:W-:-:S04]  /*04c0*/  @!UP1 USEL UR4, URZ, 0xffffffff, UP0 ;  /* 0xffffffffff049887 */ /* 0x000fc80008000000 */
[----:B------:R-:W-:-:S04]  /*04d0*/  ULOP3.LUT UR4, UR4, 0x1, URZ, 0xc0, !UPT ;  /* 0x0000000104047892 */ /* 0x000fc8000f8ec0ff */
[----:B------:R-:W-:-:S11]  /*04e0*/  UISETP.NE.U32.AND UP3, UPT, UR4, 0x1, UPT ;  /* 0x000000010400788c */ /* 0x000fd6000bf65070 */
.L_x_8:
[----:B-1----:R-:W1:Y:S01]  /*04f0*/  SHFL.IDX PT, R2, R86, RZ, 0x1f ;  /* 0x00001fff56027589 */ /* 0x002e6200000e0000 */
[----:B------:R-:W-:-:S04]  /*0500*/  UISETP.NE.AND UP0, UPT, UR17, 0x2, UPT ;  /* 0x000000021100788c */ /* 0x000fc8000bf05270 */
[----:B------:R-:W-:Y:S01]  /*0510*/  USEL UR48, URZ, 0x1, UP0 ;  /* 0x00000001ff307887 */ /* 0x000fe20008000000 */
[----:B-1----:R-:W-:-:S13]  /*0520*/  ISETP.NE.AND P0, PT, R2, RZ, PT ;  /* 0x000000ff0200720c */ /* 0x002fda0003f05270 */
[----:B------:R-:W-:Y:S05]  /*0530*/  @P0 BRA `(.L_x_9) ;  /* 0x0000000000940947 */ /* 0x000fea0003800000 */
[----:B------:R-:W-:Y:S01]  /*0540*/  ELECT P0, URZ, PT ;  /* 0x0000000000ff782f */ /* 0x000fe20003800000 */
[----:B------:R-:W-:-:S12]  /*0550*/  BSSY.RECONVERGENT B0, `(.L_x_9) ;  /* 0x0000023000007945 */ /* 0x000fd80003800200 */
[----:B------:R-:W-:Y:S05]  /*0560*/  @!P0 BRA `(.L_x_10) ;  /* 0x0000000000848947 */ /* 0x000fea0003800000 */
[----:B------:R-:W1:Y:S01]  /*0570*/  S2UR UR4, SR_CgaCtaId ;  /* 0x00000000000479c3 */ /* 0x000e620000008800 */
[----:B------:R-:W-:Y:S01]  /*0580*/  UMOV UR5, 0x400 ;  /* 0x0000040000057882 */ /* 0x000fe20000000000 */
[----:B------:R-:W-:Y:S01]  /*0590*/  UMOV UR8, 0x1 ;  /* 0x0000000100087882 */ /* 0x000fe20000000000 */
[----:B------:R-:W-:Y:S01]  /*05a0*/  UMOV UR6, 0x4 ;  /* 0x0000000400067882 */ /* 0x000fe20000000000 */
[----:B------:R-:W-:-:S04]  /*05b0*/  UIADD3 UR8, UPT, UPT, -UR8, 0x100000, URZ ;  /* 0x0010000008087890 */ /* 0x000fc8000fffe1ff */
[----:B------:R-:W-:Y:S02]  /*05c0*/  USHF.L.U32 UR9, UR8, 0xb, URZ ;  /* 0x0000000b08097899 */ /* 0x000fe400080006ff */
[----:B------:R-:W-:Y:S02]  /*05d0*/  USHF.L.U32 UR8, UR8, 0x1, URZ ;  /* 0x0000000108087899 */ /* 0x000fe400080006ff */
[----:B------:R-:W-:-:S04]  /*05e0*/  UIADD3 UR6, UPT, UPT, -UR6, 0x100000, URZ ;  /* 0x0010000006067890 */ /* 0x000fc8000fffe1ff */
[----:B------:R-:W-:Y:S02]  /*05f0*/  USHF.L.U32 UR7, UR6, 0xb, URZ ;  /* 0x0000000b06077899 */ /* 0x000fe400080006ff */
[----:B------:R-:W-:Y:S02]  /*0600*/  USHF.L.U32 UR6, UR6, 0x1, URZ ;  /* 0x0000000106067899 */ /* 0x000fe400080006ff */
[----:B-1----:R-:W-:Y:S01]  /*0610*/  ULEA UR4, UR4, UR5, 0x18 ;  /* 0x0000000504047291 */ /* 0x002fe2000f8ec0ff */
[----:B------:R-:W1:Y:S11]  /*0620*/  FENCE.VIEW.ASYNC.S ;  /* 0x00000000000073c6 */ /* 0x000e760000000000 */
[----:B-1----:R1:W3:Y:S01]  /*0630*/  SYNCS.EXCH.64 URZ, [UR4], UR8 ;  /* 0x0000000804ff75b2 */ /* 0x0022e20008000100 */
[----:B------:R1:W4:Y:S01]  /*0640*/  SYNCS.EXCH.64 URZ, [UR4+0x50], UR6 ;  /* 0x0000500604ff75b2 */ /* 0x0003220008000100 */
[----:B------:R1:W1:Y:S01]  /*0650*/  SYNCS.EXCH.64 URZ, [UR4+0x8], UR8 ;  /* 0x0000080804ff75b2 */ /* 0x0002620008000100 */
        /* <DEDUP_REMOVED lines=17> */
[----:B------:R-:W-:Y:S01]  /*0770*/  NOP ;  /* 0x0000000000007918 */ /* 0x000fe20000000000 */
.L_x_10:
[----:B-1----:R-:W-:Y:S05]  /*0780*/  BSYNC.RECONVERGENT B0 ;  /* 0x0000000000007941 */ /* 0x002fea0003800200 */
.L_x_9:
[----:B------:R-:W1:Y:S01]  /*0790*/  SHFL.IDX PT, R2, R86, RZ, 0x1f ;  /* 0x00001fff56027589 */ /* 0x000e6200000e0000 */
[----:B------:R-:W-:Y:S01]  /*07a0*/  NOP ;  /* 0x0000000000007918 */ /* 0x000fe20000000000 */
[----:B-1----:R-:W-:-:S13]  /*07b0*/  ISETP.NE.AND P0, PT, R2, 0x1, PT ;  /* 0x000000010200780c */ /* 0x002fda0003f05270 */
[----:B------:R-:W-:Y:S05]  /*07c0*/  @P0 BRA `(.L_x_11) ;  /* 0x0000000000580947 */ /* 0x000fea0003800000 */
        /* <DEDUP_REMOVED lines=9> */
[----:B------:R-:W-:Y:S01]  /*0860*/  USHF.L.U32 UR6, UR6, 0x1, URZ ;  /* 0x0000000106067899 */ /* 0x000fe200080006ff */
[----:B------:R-:W-:Y:S01]  /*0870*/  ELECT P0, URZ, PT ;  /* 0x0000000000ff782f */ /* 0x000fe20003800000 */
[----:B-1----:R-:W-:Y:S01]  /*0880*/  ULEA UR4, UR4, UR5, 0x18 ;  /* 0x0000000504047291 */ /* 0x002fe2000f8ec0ff */
[----:B------:R-:W1:Y:S11]  /*0890*/  FENCE.VIEW.ASYNC.S ;  /* 0x00000000000073c6 */ /* 0x000e760000000000 */
[----:B-1----:R1:W1:Y:S01]  /*08a0*/  SYNCS.EXCH.64 URZ, [UR4+0xa0], UR8 ;  /* 0x0000a00804ff75b2 */ /* 0x0022620008000100 */
        /* <DEDUP_REMOVED lines=8> */
.L_x_11:
[----:B------:R-:W2:Y:S01]  /*0930*/  SHFL.IDX PT, R2, R86, RZ, 0x1f ;  /* 0x00001fff56027589 */ /* 0x000ea200000e0000 */
[----:B------:R-:W-:Y:S01]  /*0940*/  NOP ;  /* 0x0000000000007918 */ /* 0x000fe20000000000 */
[----:B--2---:R-:W-:-:S13]  /*0950*/  ISETP.NE.AND P0, PT, R2, 0x3, PT ;  /* 0x000000030200780c */ /* 0x004fda0003f05270 */
[----:B------:R-:W-:Y:S05]  /*0960*/  @P0 BRA `(.L_x_12) ;  /* 0x0000000000300947 */ /* 0x000fea0003800000 */
[----:B-1----:R-:W1:Y:S01]  /*0970*/  S2UR UR6, SR_CgaCtaId ;  /* 0x00000000000679c3 */ /* 0x002e620000008800 */
[----:B------:R-:W-:Y:S01]  /*0980*/  UMOV UR4, 0x400 ;  /* 0x0000040000047882 */ /* 0x000fe20000000000 */
[----:B------:R-:W-:Y:S01]  /*0990*/  UMOV UR5, 0x20 ;  /* 0x0000002000057882 */ /* 0x000fe20000000000 */
[----:B------:R-:W-:Y:S01]  /*09a0*/  ELECT P0, URZ, PT ;  /* 0x0000000000ff782f */ /* 0x000fe20003800000 */
[----:B-1----:R-:W-:Y:S02]  /*09b0*/  ULEA UR6, UR6, UR4, 0x18 ;  /* 0x0000000406067291 */ /* 0x002fe4000f8ec0ff */
[----:B------:R-:W-:-:S04]  /*09c0*/  UIADD3 UR4, UPT, UPT, -UR5, 0x100000, URZ ;  /* 0x0010000005047890 */ /* 0x000fc8000fffe1ff */
[----:B------:R-:W-:Y:S02]  /*09d0*/  USHF.L.U32 UR5, UR4, 0xb, URZ ;  /* 0x0000000b04057899 */ /* 0x000fe400080006ff */
[----:B------:R-:W-:Y:S01]  /*09e0*/  USHF.L.U32 UR4, UR4, 0x1, URZ ;  /* 0x0000000104047899 */ /* 0x000fe200080006ff */
[----:B------:R-:W1:Y:S11]  /*09f0*/  FENCE.VIEW.ASYNC.S ;  /* 0x00000000000073c6 */ /* 0x000e760000000000 */
[----:B-1----:R2:W1:Y:S01]  /*0a00*/  SYNCS.EXCH.64 URZ, [UR6+0xe0], UR4 ;  /* 0x0000e00406ff75b2 */ /* 0x0024620008000100 */
[----:B------:R2:W1:Y:S02]  /*0a10*/  SYNCS.EXCH.64 URZ, [UR6+0xe8], UR4 ;  /* 0x0000e80406ff75b2 */ /* 0x0004640008000100 */
[----:B--2---:R-:W-:Y:S01]  /*0a20*/  NOP ;  /* 0x0000000000007918 */ /* 0x004fe20000000000 */
.L_x_12:
[----:B------:R-:W2:Y:S01]  /*0a30*/  SHFL.IDX PT, R2, R86, RZ, 0x1f ;  /* 0x00001fff56027589 */ /* 0x000ea200000e0000 */
[----:B------:R-:W-:Y:S01]  /*0a40*/  NOP ;  /* 0x0000000000007918 */ /* 0x000fe20000000000 */
[----:B--2---:R-:W-:-:S13]  /*0a50*/  ISETP.NE.AND P0, PT, R2, 0x4, PT ;  /* 0x000000040200780c */ /* 0x004fda0003f05270 */
[----:B------:R-:W-:Y:S05]  /*0a60*/  @P0 BRA `(.L_x_13) ;  /* 0x00000000004c0947 */ /* 0x000fea0003800000 */
[----:B-1----:R-:W1:Y:S01]  /*0a70*/  S2UR UR6, SR_CgaCtaId ;  /* 0x00000000000679c3 */ /* 0x002e620000008800 */
[----:B------:R-:W-:Y:S01]  /*0a80*/  UMOV UR4, 0x3a0 ;  /* 0x000003a000047882 */ /* 0x000fe20000000000 */
[----:B------:R-:W-:Y:S01]  /*0a90*/  UMOV UR5, 0x400 ;  /* 0x0000040000057882 */ /* 0x000fe20000000000 */
[----:B------:R-:W-:Y:S01]  /*0aa0*/  USEL UR4, UR4, 0x320, UP3 ;  /* 0x0000032004047887 */ /* 0x000fe20009800000 */
[----:B------:R-:W-:Y:S01]  /*0ab0*/  UMOV UR8, 0x1 ;  /* 0x0000000100087882 */ /* 0x000fe20000000000 */
[----:B------:R-:W-:Y:S01]  /*0ac0*/  ELECT P0, URZ, PT ;  /* 0x0000000000ff782f */ /* 0x000fe20003800000 */
[----:B------:R-:W-:-:S04]  /*0ad0*/  UIADD3 UR8, UPT, UPT, -UR8, 0x100000, URZ ;  /* 0x0010000008087890 */ /* 0x000fc8000fffe1ff */
[----:B------:R-:W-:Y:S02]  /*0ae0*/  USHF.L.U32 UR9, UR8, 0xb, URZ ;  /* 0x0000000b08097899 */ /* 0x000fe400080006ff */
[----:B------:R-:W-:Y:S02]  /*0af0*/  USHF.L.U32 UR8, UR8, 0x1, URZ ;  /* 0x0000000108087899 */ /* 0x000fe400080006ff */
[----:B-1----:R-:W-:Y:S02]  /*0b00*/  ULEA UR6, UR6, UR5, 0x18 ;  /* 0x0000000506067291 */ /* 0x002fe4000f8ec0ff */
[----:B------:R-:W-:-:S04]  /*0b10*/  UIADD3 UR4, UPT, UPT, -UR4, 0x100000, URZ ;  /* 0x0010000004047890 */ /* 0x000fc8000fffe1ff */
[----:B------:R-:W-:Y:S02]  /*0b20*/  USHF.L.U32 UR5, UR4, 0xb, URZ ;  /* 0x0000000b04057899 */ /* 0x000fe400080006ff */
[----:B------:R-:W-:Y:S01]  /*0b30*/  USHF.L.U32 UR4, UR4, 0x1, URZ ;  /* 0x0000000104047899 */ /* 0x000fe200080006ff */
[----:B------:R-:W1:Y:S03]  /*0b40*/  FENCE.VIEW.ASYNC.S ;  /* 0x00000000000073c6 */ /* 0x000e660000000000 */
[----:B-1----:R2:W1:Y:S08]  /*0b50*/  SYNCS.EXCH.64 URZ, [UR6+0xf0], UR8 ;  /* 0x0000f00806ff75b2 */ /* 0x0024700008000100 */
[----:B------:R2:W1:Y:S01]  /*0b60*/  SYNCS.EXCH.64 URZ, [UR6+0x100], UR4 ;  /* 0x0001000406ff75b2 */ /* 0x0004620008000100 */
[----:B------:R2:W1:Y:S01]  /*0b70*/  SYNCS.EXCH.64 URZ, [UR6+0xf8], UR8 ;  /* 0x0000f80806ff75b2 */ /* 0x0004620008000100 */
[----:B------:R2:W1:Y:S02]  /*0b80*/  SYNCS.EXCH.64 URZ, [UR6+0x108], UR4 ;  /* 0x0001080406ff75b2 */ /* 0x0004640008000100 */
[----:B--2---:R-:W-:Y:S01]  /*0b90*/  NOP ;  /* 0x0000000000007918 */ /* 0x004fe20000000000 */
.L_x_13:
[----:B------:R-:W2:Y:S01]  /*0ba0*/  SHFL.IDX PT, R2, R86, RZ, 0x1f ;  /* 0x00001fff56027589 */ /* 0x000ea200000e0000 */
[----:B------:R-:W-:Y:S01]  /*0bb0*/  NOP ;  /* 0x0000000000007918 */ /* 0x000fe20000000000 */
[----:B--2---:R-:W-:-:S13]  /*0bc0*/  ISETP.NE.AND P0, PT, R2, 0x5, PT ;  /* 0x000000050200780c */ /* 0x004fda0003f05270 */
[----:B------:R-:W-:Y:S05]  /*0bd0*/  @P0 BRA `(.L_x_14) ;  /* 0x0000000000580947 */ /* 0x000fea0003800000 */
[----:B-1----:R-:W1:Y:S01]  /*0be0*/  S2UR UR4, SR_CgaCtaId ;  /* 0x00000000000479c3 */ /* 0x002e620000008800 */
        /* <DEDUP_REMOVED lines=19> */
[----:B------:R2:W1:Y:S02]  /*0d20*/  SYNCS.EXCH.64 URZ, [UR4+0x148], UR6 ;  /* 0x0001480604ff75b2 */ /* 0x0004640008000100 */
[----:B--2---:R-:W-:Y:S01]  /*0d30*/  NOP ;  /* 0x0000000000007918 */ /* 0x004fe20000000000 */
.L_x_14:
[----:B------:R-:W2:Y:S01]  /*0d40*/  SHFL.IDX PT, R2, R86, RZ, 0x1f ;  /* 0x00001fff56027589 */ /* 0x000ea200000e0000 */
[----:B------:R-:W-:Y:S01]  /*0d50*/  NOP ;  /* 0x0000000000007918 */ /* 0x000fe20000000000 */
[----:B--2---:R-:W-:-:S13]  /*0d60*/  ISETP.NE.AND P0, PT, R2, 0x3, PT ;  /* 0x000000030200780c */ /* 0x004fda0003f05270 */
[----:B------:R-:W-:Y:S05]  /*0d70*/  @P0 BRA `(.L_x_15) ;  /* 0x0000000000380947 */ /* 0x000fea0003800000 */
[----:B------:R-:W2:Y:S01]  /*0d80*/  S2UR UR5, SR_CgaCtaId ;  /* 0x00000000000579c3 */ /* 0x000ea20000008800 */
[----:B-1----:R-:W-:Y:S01]  /*0d90*/  UMOV UR4, 0x400 ;  /* 0x0000040000047882 */ /* 0x002fe20000000000 */
[----:B------:R-:W-:Y:S01]  /*0da0*/  UMOV UR6, 0x20 ;  /* 0x0000002000067882 */ /* 0x000fe20000000000 */
[----:B------:R-:W-:Y:S01]  /*0db0*/  ELECT P0, URZ, PT ;  /* 0x0000000000ff782f */ /* 0x000fe20003800000 */
[----:B------:R-:W-:-:S04]  /*0dc0*/  UIADD3 UR6, UPT, UPT, -UR6, 0x100000, URZ ;  /* 0x0010000006067890 */ /* 0x000fc8000fffe1ff */
[----:B------:R-:W-:Y:S02]  /*0dd0*/  USHF.L.U32 UR7, UR6, 0xb, URZ ;  /* 0x0000000b06077899 */ /* 0x000fe400080006ff */
[----:B------:R-:W-:Y:S02]  /*0de0*/  USHF.L.U32 UR6, UR6, 0x1, URZ ;  /* 0x0000000106067899 */ /* 0x000fe400080006ff */
[----:B--2---:R-:W-:Y:S01]  /*0df0*/  ULEA UR4, UR5, UR4, 0x18 ;  /* 0x0000000405047291 */ /* 0x004fe2000f8ec0ff */
[----:B------:R-:W1:Y:S11]  /*0e00*/  FENCE.VIEW.ASYNC.S ;  /* 0x00000000000073c6 */ /* 0x000e760000000000 */
[----:B-1----:R2:W1:Y:S01]  /*0e10*/  SYNCS.EXCH.64 URZ, [UR4+0x150], UR6 ;  /* 0x0001500604ff75b2 */ /* 0x0024620008000100 */
[----:B------:R2:W1:Y:S01]  /*0e20*/  SYNCS.EXCH.64 URZ, [UR4+0x160], UR6 ;  /* 0x0001600604ff75b2 */ /* 0x0004620008000100 */
[----:B------:R2:W1:Y:S01]  /*0e30*/  SYNCS.EXCH.64 URZ, [UR4+0x158], UR6 ;  /* 0x0001580604ff75b2 */ /* 0x0004620008000100 */
[----:B------:R2:W1:Y:S02]  /*0e40*/  SYNCS.EXCH.64 URZ, [UR4+0x168], UR6 ;  /* 0x0001680604ff75b2 */ /* 0x0004640008000100 */
[----:B--2---:R-:W-:Y:S01]  /*0e50*/  NOP ;  /* 0x0000000000007918 */ /* 0x004fe20000000000 */
.L_x_15:
[----:B-1----:R-:W1:Y:S01]  /*0e60*/  LDCU UR4, c[0x0][0x36c] ;  /* 0x00006d80ff0477ac */ /* 0x002e620008000800 */
[----:B------:R-:W-:Y:S01]  /*0e70*/  ISETP.NE.OR P3, PT, R0, 0x2, !P3 ;  /* 0x000000020000780c */ /* 0x000fe20005f65670 */
[----:B------:R-:W-:Y:S01]  /*0e80*/  NOP ;  /* 0x0000000000007918 */ /* 0x000fe20000000000 */
[----:B------:R-:W-:Y:S01]  /*0e90*/  LOP3.LUT R0, R95, 0x1f, RZ, 0xc0, !PT ;  /* 0x0000001f5f007812 */ /* 0x000fe200078ec0ff */
[----:B------:R-:W-:Y:S02]  /*0ea0*/  UISETP.NE.AND UP4, UPT, UR17, URZ, UPT ;  /* 0x000000ff1100728c */ /* 0x000fe4000bf85270 */
[----:B-1----:R-:W-:-:S09]  /*0eb0*/  UISETP.EQ.U32.AND UP5, UPT, UR4, 0x1, UPT ;  /* 0x000000010400788c */ /* 0x002fd2000bfa2070 */
[----:B------:R-:W-:Y:S05]  /*0ec0*/  BRA.U !UP5, `(.L_x_16) ;  /* 0x000000010d087547 */ /* 0x000fea000b800000 */
[----:B---34-:R-:W-:Y:S01]  /*0ed0*/  UCGABAR_ARV ;  /* 0x00000000000079c7 */ /* 0x018fe20008000000 */
[----:B------:R-:W-:Y:S05]  /*0ee0*/  BRA `(.L_x_17) ;  /* 0x0000000000047947 */ /* 0x000fea0003800000 */
.L_x_16:
[----:B---34-:R-:W-:Y:S01]  /*0ef0*/  NOP ;  /* 0x0000000000007918 */ /* 0x018fe20000000000 */
.L_x_17:
[----:B------:R-:W1:Y:S01]  /*0f00*/  S2UR UR7, SR_CTAID.X ;  /* 0x00000000000779c3 */ /* 0x000e620000002500 */
[----:B------:R-:W-:-:S05]  /*0f10*/  CS2R.32 R87, SR_CgaSize ;  /* 0x0000000000577805 */ /* 0x000fca0000008a00 */
[----:B------:R-:W-:-:S05]  /*0f20*/  IMAD R87, R87, -0xa0, RZ ;  /* 0xffffff6057577824 */ /* 0x000fca00078e02ff */
[----:B------:R-:W-:-:S14]  /*0f30*/  R2UR UR5, R87 ;  /* 0x00000000570572ca */ /* 0x000fdc00000e0000 */
[----:B------:R-:W2:Y:S01]  /*0f40*/  LDCU UR5, c[0x0][UR5+0x2b0] ;  /* 0x00005600050577ac */ /* 0x000ea20008000800 */
[----:B------:R-:W-:-:S05]  /*0f50*/  CS2R.32 R87, SR_CgaSize ;  /* 0x0000000000577805 */ /* 0x000fca0000008a00 */
[----:B------:R-:W-:-:S05]  /*0f60*/  IMAD R87, R87, -0xa0, RZ ;  /* 0xffffff6057577824 */ /* 0x000fca00078e02ff */
[----:B------:R-:W-:-:S14]  /*0f70*/  R2UR UR4, R87 ;  /* 0x00000000570472ca */ /* 0x000fdc00000e0000 */
[----:B------:R-:W3:Y:S01]  /*0f80*/  LDCU UR4, c[0x0][UR4+0x2b4] ;  /* 0x00005680040477ac */ /* 0x000ee20008000800 */
[----:B------:R-:W4:Y:S01]  /*0f90*/  S2UR UR8, SR_CTAID.Y ;  /* 0x00000000000879c3 */ /* 0x000f220000002600 */
[----:B------:R-:W-:-:S05]  /*0fa0*/  CS2R.32 R87, SR_CgaSize ;  /* 0x0000000000577805 */ /* 0x000fca0000008a00 */
[----:B------:R-:W-:-:S05]  /*0fb0*/  IMAD R87, R87, -0xa0, RZ ;  /* 0xffffff6057577824 */ /* 0x000fca00078e02ff */
[----:B------:R-:W-:-:S14]  /*0fc0*/  R2UR UR9, R87 ;  /* 0x00000000570972ca */ /* 0x000fdc00000e0000 */
[----:B------:R-:W3:Y:S01]  /*0fd0*/  LDCU UR9, c[0x0][UR9+0x2a0] ;  /* 0x00005400090977ac */ /* 0x000ee20008000800 */
[----:B------:R-:W4:Y:S01]  /*0fe0*/  LDCU UR21, c[0x0][0xb24] ;  /* 0x00016480ff1577ac */ /* 0x000f220008000800 */
[----:B------:R-:W3:Y:S01]  /*0ff0*/  S2UR UR10, SR_CgaCtaId ;  /* 0x00000000000a79c3 */ /* 0x000ee20000008800 */
[----:B------:R-:W-:-:S05]  /*1000*/  CS2R.32 R87, SR_CgaSize ;  /* 0x0000000000577805 */ /* 0x000fca0000008a00 */
[----:B------:R-:W-:-:S05]  /*1010*/  IMAD R87, R87, -0xa0, RZ ;  /* 0xffffff6057577824 */ /* 0x000fca00078e02ff */
[----:B------:R-:W-:-:S14]  /*1020*/  R2UR UR59, R87 ;  /* 0x00000000573b72ca */ /* 0x000fdc00000e0000 */
[----:B------:R-:W3:Y:S01]  /*1030*/  LDCU UR59, c[0x0][UR59+0x2a4] ;  /* 0x000054803b3b77ac */ /* 0x000ee20008000800 */
[----:B------:R-:W3:Y:S01]  /*1040*/  LDCU UR42, c[0x0][0xb24] ;  /* 0x00016480ff2a77ac */ /* 0x000ee20008000800 */
[----:B-1----:R-:W-:Y:S01]  /*1050*/  I2FP.F32.U32 R3, UR7 ;  /* 0x0000000700037c45 */ /* 0x002fe20008201000 */
[----:B------:R-:W1:Y:S01]  /*1060*/  S2UR UR36, SR_CTAID.Z ;  /* 0x00000000002479c3 */ /* 0x000e620000002700 */
[----:B------:R-:W1:Y:S03]  /*1070*/  LDCU UR27, c[0x0][0xb30] ;  /* 0x00016600ff1b77ac */ /* 0x000e660008000800 */
[----:B--2---:R-:W-:Y:S01]  /*1080*/  FMUL R3, R3, UR5 ;  /* 0x0000000503037c20 */ /* 0x004fe20008400000 */
[----:B------:R-:W-:Y:S01]  /*1090*/  UMOV UR16, UR7 ;  /* 0x0000000700107c82 */ /* 0x000fe20008000000 */
[----:B----4-:R-:W-:Y:S01]  /*10a0*/  UISETP.GE.AND UP2, UPT, UR21, 0x1, UPT ;  /* 0x000000011500788c */ /* 0x010fe2000bf46270 */
[----:B------:R-:W-:Y:S01]  /*10b0*/  I2FP.F32.U32 R2, UR8 ;  /* 0x0000000800027c45 */ /* 0x000fe20008201000 */
[----:B------:R-:W-:-:S02]  /*10c0*/  UMOV UR20, UR8 ;  /* 0x0000000800147c82 */ /* 0x000fc40008000000 */
[----:B------:R-:W2:Y:S02]  /*10d0*/  F2I.U32.TRUNC.NTZ R3, R3 ;  /* 0x0000000300037305 */ /* 0x000ea4000020f000 */
[----:B---3--:R-:W-:Y:S01]  /*10e0*/  FMUL R2, R2, UR4 ;  /* 0x0000000402027c20 */ /* 0x008fe20008400000 */
[----:B------:R-:W-:-:S05]  /*10f0*/  USHF.L.U32 UR28, UR10, 0xa, URZ ;  /* 0x0000000a0a1c7899 */ /* 0x000fca00080006ff */
[----:B------:R-:W3:Y:S01]  /*1100*/  F2I.U32.TRUNC.NTZ R2, R2 ;  /* 0x0000000200027305 */ /* 0x000ee2000020f000 */
[----:B--2---:R-:W-:Y:S02]  /*1110*/  R2UR UR4, R3 ;  /* 0x00000000030472ca */ /* 0x004fe400000e0000 */
[----:B---3--:R-:W-:Y:S02]  /*1120*/  R2UR UR6, R2 ;  /* 0x00000000020672ca */ /* 0x008fe400000e0000 */
[----:B------:R-:W-:-:S09]  /*1130*/  PRMT R2, RZ, 0x7610, R2 ;  /* 0x00007610ff027816 */ /* 0x000fd20000000002 */
[----:B------:R-:W-:-:S04]  /*1140*/  UIADD3 UR5, UPT, UPT, -UR4, URZ, URZ ;  /* 0x000000ff04057290 */ /* 0x000fc8000fffe1ff */
[----:B------:R-:W-:Y:S02]  /*1150*/  UIMAD UR5, UR9, UR5, UR7 ;  /* 0x00000005090572a4 */ /* 0x000fe4000f8e0207 */
[----:B------:R-:W-:-:S04]  /*1160*/  UIADD3 UR4, UPT, UPT, -UR6, URZ, URZ ;  /* 0x000000ff06047290 */ /* 0x000fc8000fffe1ff */
[----:B------:R-:W-:Y:S01]  /*1170*/  IMAD.U32 R87, RZ, RZ, UR5 ;  /* 0x00000005ff577e24 */ /* 0x000fe2000f8e00ff */
[----:B------:R-:W-:Y:S01]  /*1180*/  UIMAD UR59, UR59, UR4, UR8 ;  /* 0x000000043b3b72a4 */ /* 0x000fe2000f8e0208 */
[----:B-1----:R-:W-:Y:S11]  /*1190*/  BRA.U UP4, `(.L_x_18) ;  /* 0x0000000104447547 */ /* 0x002ff6000b800000 */
[----:B------:R-:W-:Y:S01]  /*11a0*/  R2UR UR6, R87 ;  /* 0x00000000570672ca */ /* 0x000fe200000e0000 */
[----:B------:R-:W-:Y:S02]  /*11b0*/  UISETP.NE.AND UP0, UPT, UR59, URZ, UPT ;  /* 0x000000ff3b00728c */ /* 0x000fe4000bf05270 */
[----:B------:R-:W-:-:S04]  /*11c0*/  UISETP.NE.AND UP1, UPT, UR59, 0x1, UPT ;  /* 0x000000013b00788c */ /* 0x000fc8000bf25270 */
[----:B------:R-:W-:Y:S02]  /*11d0*/  USEL UR5, URZ, 0x2, UP1 ;  /* 0x00000002ff057887 */ /* 0x000fe40008800000 */
[----:B------:R-:W-:-:S04]  /*11e0*/  UISETP.NE.AND UP1, UPT, UR59, 0x3, UPT ;  /* 0x000000033b00788c */ /* 0x000fc8000bf25270 */
[----:B------:R-:W-:-:S04]  /*11f0*/  UISETP.EQ.OR UP0, UPT, UR6, URZ, !UP0 ;  /* 0x000000ff0600728c */ /* 0x000fc8000c702670 */
[----:B------:R-:W-:Y:S02]  /*1200*/  USEL UR8, URZ, 0x1, !UP0 ;  /* 0x00000001ff087887 */ /* 0x000fe4000c000000 */
[----:B------:R-:W-:-:S04]  /*1210*/  UISETP.NE.AND UP0, UPT, UR59, 0x2, UPT ;  /* 0x000000023b00788c */ /* 0x000fc8000bf05270 */
[----:B------:R-:W-:Y:S02]  /*1220*/  USEL UR4, URZ, 0x4, UP0 ;  /* 0x00000004ff047887 */ /* 0x000fe40008000000 */
[----:B------:R-:W-:Y:S02]  /*1230*/  UISETP.NE.AND UP0, UPT, UR6, URZ, UPT ;  /* 0x000000ff0600728c */ /* 0x000fe4000bf05270 */
[----:B------:R-:W-:Y:S02]  /*1240*/  USEL UR6, URZ, 0x8, UP1 ;  /* 0x00000008ff067887 */ /* 0x000fe40008800000 */
[----:B------:R-:W-:Y:S02]  /*1250*/  USEL UR7, UR5, 0x2, UP0 ;  /* 0x0000000205077887 */ /* 0x000fe40008000000 */
[----:B------:R-:W-:Y:S02]  /*1260*/  USEL UR4, UR4, 0x4, UP0 ;  /* 0x0000000404047887 */ /* 0x000fe40008000000 */
[----:B------:R-:W-:-:S02]  /*1270*/  USEL UR5, UR6, 0x8, UP0 ;  /* 0x0000000806057887 */ /* 0x000fc40008000000 */
[----:B------:R-:W-:-:S04]  /*1280*/  UIADD3 UR4, UPT, UPT, UR4, UR7, UR8 ;  /* 0x0000000704047290 */ /* 0x000fc8000fffe008 */
[----:B------:R-:W-:-:S06]  /*1290*/  UIADD3 UR4, UPT, UPT, UR4, UR5, URZ ;  /* 0x0000000504047290 */ /* 0x000fcc000fffe0ff */
[----:B------:R-:W-:Y:S02]  /*12a0*/  MOV R2, UR4 ;  /* 0x0000000400027c02 */ /* 0x000fe40008000f00 */
.L_x_18:
[----:B------:R-:W-:Y:S05]  /*12b0*/  BRA.U !UP2, `(.L_x_19) ;  /* 0x000000010ad47547 */ /* 0x000fea000b800000 */
[----:B------:R-:W1:Y:S01]  /*12c0*/  LDCU.128 UR12, c[0x0][0xb10] ;  /* 0x00016200ff0c77ac */ /* 0x000e620008000c00 */
[----:B------:R-:W2:Y:S01]  /*12d0*/  LDCU UR6, c[0x0][0x370] ;  /* 0x00006e00ff0677ac */ /* 0x000ea20008000800 */
[----:B------:R-:W3:Y:S01]  /*12e0*/  LDCU UR5, c[0x0][0x374] ;  /* 0x00006e80ff0577ac */ /* 0x000ee20008000800 */
[----:B------:R-:W4:Y:S01]  /*12f0*/  LDCU UR26, c[0x0][0xb0c] ;  /* 0x00016180ff1a77ac */ /* 0x000f220008000800 */
[----:B------:R-:W4:Y:S01]  /*1300*/  LDCU UR4, c[0x0][0xb20] ;  /* 0x00016400ff0477ac */ /* 0x000f220008000800 */
[----:B------:R-:W4:Y:S01]  /*1310*/  LDCU.64 UR8, c[0x0][0xb28] ;  /* 0x00016500ff0877ac */ /* 0x000f220008000a00 */
[----:B-1----:R-:W-:Y:S02]  /*1320*/  UISETP.NE.AND UP0, UPT, UR14, 0x1, UPT ;  /* 0x000000010e00788c */ /* 0x002fe4000bf05270 */
[----:B---3--:R-:W-:Y:S02]  /*1330*/  UIMAD.WIDE.U32 UR10, UR5, UR15, URZ ;  /* 0x0000000f050a72a5 */ /* 0x008fe4000f8e00ff */
[----:B--2---:R-:W-:-:S02]  /*1340*/  UIMAD.WIDE.U32 UR22, UR6, UR12, URZ ;  /* 0x0000000c061672a5 */ /* 0x004fc4000f8e00ff */
[----:B----4-:R-:W-:Y:S02]  /*1350*/  UISETP.NE.AND UP1, UPT, UR26, 0x1, UPT ;  /* 0x000000011a00788c */ /* 0x010fe4000bf25270 */
[----:B------:R-:W-:Y:S01]  /*1360*/  UISETP.NE.AND UP2, UPT, UR21, 0x1, UPT ;  /* 0x000000011500788c */ /* 0x000fe2000bf45270 */
[----:B------:R-:W-:Y:S02]  /*1370*/  UMOV UR10, UR11 ;  /* 0x0000000b000a7c82 */ /* 0x000fe40008000000 */
[----:B------:R-:W-:Y:S01]  /*1380*/  UMOV UR22, UR23 ;  /* 0x0000001700167c82 */ /* 0x000fe20008000000 */
[----:B------:R-:W-:Y:S02]  /*1390*/  @UP0 USHF.R.U32.HI UR5, URZ, UR4, UR10 ;  /* 0x00000004ff050299 */ /* 0x000fe4000801160a */
[----:B------:R-:W-:Y:S02]  /*13a0*/  UIMAD.WIDE.U32 UR24, UR20, UR15, URZ ;  /* 0x0000000f141872a5 */ /* 0x000fe4000f8e00ff */
[----:B------:R-:W-:-:S02]  /*13b0*/  UIMAD.WIDE.U32 UR10, UR5, UR8, URZ ;  /* 0x00000008050a72a5 */ /* 0x000fc4000f8e00ff */
[----:B------:R-:W-:Y:S02]  /*13c0*/  @UP1 USHF.R.U32.HI UR6, URZ, UR13, UR22 ;  /* 0x0000000dff061299 */ /* 0x000fe40008011616 */
[----:B------:R-:W-:Y:S02]  /*13d0*/  UIMAD.WIDE.U32 UR18, UR16, UR12, URZ ;  /* 0x0000000c101272a5 */ /* 0x000fe4000f8e00ff */
[----:B------:R-:W-:Y:S01]  /*13e0*/  UIMAD.WIDE.U32 UR22, UR6, UR8, URZ ;  /* 0x00000008061672a5 */ /* 0x000fe2000f8e00ff */
[----:B------:R-:W-:Y:S01]  /*13f0*/  UMOV UR24, UR25 ;  /* 0x0000001900187c82 */ /* 0x000fe20008000000 */
[----:B------:R-:W-:Y:S01]  /*1400*/  UMOV UR10, UR11 ;  /* 0x0000000b000a7c82 */ /* 0x000fe20008000000 */
[----:B------:R-:W-:Y:S02]  /*1410*/  USHF.R.U32.HI UR24, URZ, UR4, UR24 ;  /* 0x00000004ff187299 */ /* 0x000fe40008011618 */
[----:B------:R-:W-:Y:S02]  /*1420*/  @UP2 USHF.R.U32.HI UR5, URZ, UR9, UR10 ;  /* 0x00000009ff052299 */ /* 0x000fe4000801160a */
[----:B------:R-:W-:Y:S01]  /*1430*/  UMOV UR7, UR23 ;  /* 0x0000001700077c82 */ /* 0x000fe20008000000 */
[----:B------:R-:W-:Y:S01]  /*1440*/  UMOV UR18, UR19 ;  /* 0x0000001300127c82 */ /* 0x000fe20008000000 */
[----:B------:R-:W-:-:S02]  /*1450*/  @UP2 USHF.R.U32.HI UR6, URZ, UR9, UR7 ;  /* 0x00000009ff062299 */ /* 0x000fc40008011607 */
[----:B------:R-:W-:Y:S02]  /*1460*/  USHF.R.U32.HI UR18, URZ, UR13, UR18 ;  /* 0x0000000dff127299 */ /* 0x000fe40008011612 */
[----:B------:R-:W-:Y:S02]  /*1470*/  USEL UR4, UR20, UR24, !UP0 ;  /* 0x0000001814047287 */ /* 0x000fe4000c000000 */
[----:B------:R-:W-:Y:S02]  /*1480*/  UIMAD UR7, UR5, UR21, URZ ;  /* 0x00000015050772a4 */ /* 0x000fe4000f8e02ff */
[----:B------:R-:W-:Y:S02]  /*1490*/  USEL UR5, UR16, UR18, !UP1 ;  /* 0x0000001210057287 */ /* 0x000fe4000c800000 */
[----:B------:R-:W-:Y:S02]  /*14a0*/  UIMAD UR12, UR6, UR21, URZ ;  /* 0x00000015060c72a4 */ /* 0x000fe4000f8e02ff */
[----:B------:R-:W-:-:S02]  /*14b0*/  UISETP.GE.AND UP0, UPT, UR4, UR7, UPT ;  /* 0x000000070400728c */ /* 0x000fc4000bf06270 */
[----:B------:R-:W-:Y:S02]  /*14c0*/  UIMAD.WIDE.U32 UR10, UR4, UR8, URZ ;  /* 0x00000008040a72a5 */ /* 0x000fe4000f8e00ff */
[----:B------:R-:W-:Y:S02]  /*14d0*/  UISETP.GE.OR UP0, UPT, UR5, UR12, UP0 ;  /* 0x0000000c0500728c */ /* 0x000fe40008706670 */
[----:B------:R-:W-:Y:S02]  /*14e0*/  UIMAD.WIDE.U32 UR12, UR5, UR8, URZ ;  /* 0x00000008050c72a5 */ /* 0x000fe4000f8e00ff */
[----:B------:R-:W-:Y:S01]  /*14f0*/  UIADD3 UR10, UPT, UPT, -UR4, URZ, URZ ;  /* 0x000000ff040a7290 */ /* 0x000fe2000fffe1ff */
[----:B------:R-:W-:Y:S01]  /*1500*/  UMOV UR8, UR11 ;  /* 0x0000000b00087c82 */ /* 0x000fe20008000000 */
[----:B------:R-:W-:Y:S02]  /*1510*/  UIADD3 UR11, UPT, UPT, -UR5, URZ, URZ ;  /* 0x000000ff050b7290 */ /* 0x000fe4000fffe1ff */
[----:B------:R-:W-:-:S03]  /*1520*/  USHF.R.U32.HI UR8, URZ, UR9, UR8 ;  /* 0x00000009ff087299 */ /* 0x000fc60008011608 */
[----:B------:R-:W-:Y:S01]  /*1530*/  @!UP0 UMOV UR7, UR13 ;  /* 0x0000000d00078c82 */ /* 0x000fe20008000000 */
[----:B------:R-:W-:Y:S02]  /*1540*/  UIMAD UR20, UR14, UR10, UR20 ;  /* 0x0000000a0e1472a4 */ /* 0x000fe4000f8e0214 */
[----:B------:R-:W-:Y:S02]  /*1550*/  USEL UR8, UR4, UR8, !UP2 ;  /* 0x0000000804087287 */ /* 0x000fe4000d000000 */
[----:B------:R-:W-:Y:S02]  /*1560*/  @!UP0 USHF.R.U32.HI UR7, URZ, UR9, UR7 ;  /* 0x00000009ff078299 */ /* 0x000fe40008011607 */
[----:B------:R-:W-:Y:S02]  /*1570*/  UIADD3 UR9, UPT, UPT, -UR8, URZ, URZ ;  /* 0x000000ff08097290 */ /* 0x000fe4000fffe1ff */
[----:B------:R-:W-:Y:S02]  /*1580*/  @!UP0 USEL UR7, UR5, UR7, !UP2 ;  /* 0x0000000705078287 */ /* 0x000fe4000d000000 */
[----:B------:R-:W-:-:S02]  /*1590*/  UIMAD UR9, UR21, UR9, UR4 ;  /* 0x00000009150972a4 */ /* 0x000fc4000f8e0204 */
[----:B------:R-:W-:Y:S02]  /*15a0*/  @!UP0 UIADD3 UR8, UPT, UPT, UR8, -UR7, URZ ;  /* 0x8000000708088290 */ /* 0x000fe4000fffe0ff */
[----:B------:R-:W-:Y:S02]  /*15b0*/  @!UP0 UIMAD UR6, UR9, UR6, UR7 ;  /* 0x00000006090682a4 */ /* 0x000fe4000f8e0207 */
[----:B------:R-:W-:Y:S02]  /*15c0*/  @!UP0 UIMAD UR4, UR8, UR21, UR5 ;  /* 0x00000015080482a4 */ /* 0x000fe4000f8e0205 */
[----:B------:R-:W-:Y:S02]  /*15d0*/  UIMAD UR16, UR26, UR11, UR16 ;  /* 0x0000000b1a1072a4 */ /* 0x000fe4000f8e0210 */
[----:B------:R-:W-:Y:S01]  /*15e0*/  UIMAD UR20, UR4, UR14, UR20 ;  /* 0x0000000e041472a4 */ /* 0x000fe2000f8e0214 */
[----:B------:R-:W-:Y:S02]  /*15f0*/  @!UP0 UMOV UR5, UR6 ;  /* 0x0000000600058c82 */ /* 0x000fe40008000000 */
[----:B------:R-:W-:-:S12]  /*1600*/  UIMAD UR16, UR5, UR26, UR16 ;  /* 0x0000001a051072a4 */ /* 0x000fd8000f8e0210 */
.L_x_19:
[----:B------:R-:W-:Y:S02]  /*1610*/  UISETP.NE.AND UP1, UPT, UR27, 0x1, UPT ;  /* 0x000000011b00788c */ /* 0x000fe4000bf25270 */
[----:B------:R-:W-:Y:S02]  /*1620*/  UISETP.NE.AND UP0, UPT, UR17, 0x2, UPT ;  /* 0x000000021100788c */ /* 0x000fe4000bf05270 */
[----:B------:R-:W-:-:S05]  /*1630*/  ULOP3.LUT UR28, UR28, 0xc00, URZ, 0xc0, !UPT ;  /* 0x00000c001c1c7892 */ /* 0x000fca000f8ec0ff */
[----:B------:R-:W-:Y:S07]  /*1640*/  BRA.U UP1, `(.L_x_20) ;  /* 0x0000000101447547 */ /* 0x000fee000b800000 */
[----:B------:R-:W1:Y:S01]  /*1650*/  LDCU.128 UR8, c[0x0][0xb10] ;  /* 0x00016200ff0877ac */ /* 0x000e620008000c00 */
[----:B------:R-:W2:Y:S01]  /*1660*/  LDCU UR12, c[0x0][0xb0c] ;  /* 0x00016180ff0c77ac */ /* 0x000ea20008000800 */
[----:B------:R-:W3:Y:S01]  /*1670*/  LDCU UR13, c[0x0][0xb20] ;  /* 0x00016400ff0d77ac */ /* 0x000ee20008000800 */
[----:B-1----:R-:W-:Y:S02]  /*1680*/  UIMAD.WIDE.U32 UR6, UR16, UR8, URZ ;  /* 0x00000008100672a5 */ /* 0x002fe4000f8e00ff */
[----:B------:R-:W-:Y:S02]  /*1690*/  UIMAD.WIDE.U32 UR4, UR20, UR11, URZ ;  /* 0x0000000b140472a5 */ /* 0x000fe4000f8e00ff */
[----:B--2---:R-:W-:Y:S02]  /*16a0*/  UISETP.NE.AND UP2, UPT, UR12, 0x1, UPT ;  /* 0x000000010c00788c */ /* 0x004fe4000bf45270 */
[----:B------:R-:W-:Y:S01]  /*16b0*/  UISETP.NE.AND UP1, UPT, UR10, 0x1, UPT ;  /* 0x000000010a00788c */ /* 0x000fe2000bf25270 */
[----:B------:R-:W-:-:S02]  /*16c0*/  UMOV UR6, UR7 ;  /* 0x0000000700067c82 */ /* 0x000fc40008000000 */
[----:B------:R-:W-:Y:S01]  /*16d0*/  UMOV UR4, UR5 ;  /* 0x0000000500047c82 */ /* 0x000fe20008000000 */
[----:B------:R-:W-:Y:S02]  /*16e0*/  USHF.R.U32.HI UR6, URZ, UR9, UR6 ;  /* 0x00000009ff067299 */ /* 0x000fe40008011606 */
[----:B---3--:R-:W-:Y:S02]  /*16f0*/  USHF.R.U32.HI UR4, URZ, UR13, UR4 ;  /* 0x0000000dff047299 */ /* 0x008fe40008011604 */
[----:B------:R-:W-:Y:S02]  /*1700*/  USEL UR5, UR16, UR6, !UP2 ;  /* 0x0000000610057287 */ /* 0x000fe4000d000000 */
[----:B------:R-:W-:-:S04]  /*1710*/  USEL UR4, UR20, UR4, !UP1 ;  /* 0x0000000414047287 */ /* 0x000fc8000c800000 */
[----:B------:R-:W-:Y:S02]  /*1720*/  UIADD3 UR6, UPT, UPT, UR5, -UR4, URZ ;  /* 0x8000000405067290 */ /* 0x000fe4000fffe0ff */
[----:B------:R-:W-:Y:S02]  /*1730*/  UIADD3 UR4, UPT, UPT, -UR5, UR4, URZ ;  /* 0x0000000405047290 */ /* 0x000fe4000fffe1ff */
[----:B------:R-:W-:Y:S02]  /*1740*/  UIMAD UR20, UR6, UR10, UR20 ;  /* 0x0000000a061472a4 */ /* 0x000fe4000f8e0214 */
[----:B------:R-:W-:-:S12]  /*1750*/  UIMAD UR16, UR4, UR12, UR16 ;  /* 0x0000000c041072a4 */ /* 0x000fd8000f8e0210 */
.L_x_20:
[----:B------:R-:W-:Y:S05]  /*1760*/  BRA.U !UP5, `(.L_x_21) ;  /* 0x000000010d0c7547 */ /* 0x000fea000b800000 */
[----:B------:R-:W-:Y:S01]  /*1770*/  UCGABAR_WAIT ;  /* 0x0000000000007dc7 */ /* 0x000fe20008000000 */
[----:B------:R-:W-:Y:S01]  /*1780*/  CCTL.IVALL ;  /* 0x00000000ff00798f */ /* 0x000fe20002000000 */
[----:B------:R-:W-:Y:S05]  /*1790*/  BRA `(.L_x_22) ;  /* 0x0000000000047947 */ /* 0x000fea0003800000 */
.L_x_21:
[----:B------:R-:W-:Y:S06]  /*17a0*/  BAR.SYNC.DEFER_BLOCKING 0x0 ;  /* 0x0000000000007b1d */ /* 0x000fec0000010000 */
.L_x_22:
[----:B------:R-:W-:Y:S05]  /*17b0*/  BRA.U UP0, `(.L_x_23) ;  /* 0x0000001500907547 */ /* 0x000fea000b800000 */
[----:B------:R-:W1:Y:S01]  /*17c0*/  LDCU UR6, c[0x0][0x38c] ;  /* 0x00007180ff0677ac */ /* 0x000e620008000800 */
[----:B------:R-:W2:Y:S01]  /*17d0*/  S2UR UR8, SR_CgaCtaId ;  /* 0x00000000000879c3 */ /* 0x000ea20000008800 */
[----:B------:R-:W-:Y:S01]  /*17e0*/  PLOP3.LUT P1, PT, PT, PT, UP3, 0x80, 0x8 ;  /* 0x000000000008781c */ /* 0x000fe20003f2f038 */
[----:B------:R-:W-:Y:S01]  /*17f0*/  IMAD.MOV.U32 R12, RZ, RZ, 0x1 ;  /* 0x00000001ff0c7424 */ /* 0x000fe200078e00ff */
[----:B------:R-:W-:Y:S01]  /*1800*/  UMOV UR7, 0x400 ;  /* 0x0000040000077882 */ /* 0x000fe20000000000 */
[----:B------:R-:W-:Y:S01]  /*1810*/  UISETP.NE.AND UP1, UPT, UR17, URZ, UPT ;  /* 0x000000ff1100728c */ /* 0x000fe2000bf25270 */
[----:B------:R-:W-:Y:S02]  /*1820*/  ISETP.EQ.OR P2, PT, R0, RZ, P3 ;  /* 0x000000ff0000720c */ /* 0x000fe40001f42670 */
[----:B------:R-:W-:Y:S02]  /*1830*/  CS2R R10, SRZ ;  /* 0x00000000000a7805 */ /* 0x000fe4000001ff00 */
[----:B------:R-:W-:Y:S01]  /*1840*/  PLOP3.LUT P1, PT, P1, PT, PT, 0x8, 0x80 ;  /* 0x000000000080781c */ /* 0x000fe20000f2e170 */
[----:B------:R-:W-:Y:S01]  /*1850*/  IMAD.MOV.U32 R9, RZ, RZ, RZ ;  /* 0x000000ffff097224 */ /* 0x000fe200078e00ff */
[----:B------:R-:W3:Y:S01]  /*1860*/  LDCU UR40, c[0x0][0x370] ;  /* 0x00006e00ff2877ac */ /* 0x000ee20008000800 */
[----:B------:R-:W-:Y:S01]  /*1870*/  IMAD.MOV.U32 R8, RZ, RZ, 0x1 ;  /* 0x00000001ff087424 */ /* 0x000fe200078e00ff */
[----:B------:R-:W4:Y:S01]  /*1880*/  LDCU.64 UR26, c[0x0][0x348] ;  /* 0x00006900ff1a77ac */ /* 0x000f220008000a00 */
[----:B-1----:R-:W-:-:S02]  /*1890*/  UIADD3 UR5, UPT, UPT, UR6, 0x3f, URZ ;  /* 0x0000003f06057890 */ /* 0x002fc4000fffe0ff */
[----:B------:R-:W-:Y:S02]  /*18a0*/  USHF.R.U32.HI UR45, URZ, 0x6, UR28 ;  /* 0x00000006ff2d7899 */ /* 0x000fe4000801161c */
[----:B------:R-:W-:Y:S02]  /*18b0*/  USHF.R.S32.HI UR4, URZ, 0x1f, UR5 ;  /* 0x0000001fff047899 */ /* 0x000fe40008011405 */
[----:B------:R-:W-:Y:S02]  /*18c0*/  UIADD3 UR46, UPT, UPT, UR6, 0x7e, URZ ;  /* 0x0000007e062e7890 */ /* 0x000fe4000fffe0ff */
[----:B------:R-:W-:Y:S02]  /*18d0*/  ULEA.HI UR4, UR4, UR5, URZ, 0x6 ;  /* 0x0000000504047291 */ /* 0x000fe4000f8f30ff */
[----:B--2---:R-:W-:Y:S02]  /*18e0*/  ULEA UR7, UR8, UR7, 0x18 ;  /* 0x0000000708077291 */ /* 0x004fe4000f8ec0ff */
[----:B------:R-:W-:-:S02]  /*18f0*/  USHF.R.S32.HI UR43, URZ, 0x6, UR4 ;  /* 0x00000006ff2b7899 */ /* 0x000fc40008011404 */
[----:B------:R-:W-:Y:S02]  /*1900*/  UIADD3 UR4, UPT, UPT, UR6, -0x1, URZ ;  /* 0xffffffff06047890 */ /* 0x000fe4000fffe0ff */
[----:B------:R-:W-:Y:S02]  /*1910*/  UISETP.LT.U32.AND UP0, UPT, UR43, 0xa, UPT ;  /* 0x0000000a2b00788c */ /* 0x000fe4000bf01070 */
[----:B------:R-:W-:Y:S02]  /*1920*/  UISETP.GE.U32.AND UP2, UPT, UR4, -0x7f, UPT ;  /* 0xffffff810400788c */ /* 0x000fe4000bf46070 */
[----:B------:R-:W-:Y:S01]  /*1930*/  USEL UR41, UR43, 0xa, UP0 ;  /* 0x0000000a2b297887 */ /* 0x000fe20008000000 */
[----:B------:R-:W1:Y:S03]  /*1940*/  LDCU UR39, c[0x0][0x374] ;  /* 0x00006e80ff2777ac */ /* 0x000e660008000800 */
[----:B------:R-:W-:-:S02]  /*1950*/  UIADD3 UR21, UPT, UPT, UR41, -0x1, URZ ;  /* 0xffffffff29157890 */ /* 0x000fc4000fffe0ff */
[----:B------:R-:W-:-:S03]  /*1960*/  USEL UR24, UR48, 0x2, UP1 ;  /* 0x0000000230187887 */ /* 0x000fc60008800000 */
[----:B------:R-:W-:Y:S02]  /*1970*/  @UP2 UIADD3 UR21, UPT, UPT, UR41, URZ, URZ ;  /* 0x000000ff29152290 */ /* 0x000fe4000fffe0ff */
[----:B------:R-:W-:Y:S02]  /*1980*/  UIADD3 UR29, UPT, UPT, UR7, 0x6400, UR28 ;  /* 0x00006400071d7890 */ /* 0x000fe4000fffe01c */
[----:B------:R-:W-:Y:S02]  /*1990*/  UIADD3 UR44, UPT, UPT, UR43, -UR41, URZ ;  /* 0x800000292b2c7290 */ /* 0x000fe4000fffe0ff */
[----:B------:R-:W-:Y:S01]  /*19a0*/  UIADD3 UR21, UPT, UPT, UR21, 0x1, URZ ;  /* 0x0000000115157890 */ /* 0x000fe2000fffe0ff */
[----:B---34-:R-:W-:-:S11]  /*19b0*/  UMOV UR5, URZ ;  /* 0x000000ff00057c82 */ /* 0x018fd60008000000 */
.L_x_43:
[----:B------:R-:W2:Y:S02]  /*19c0*/  S2UR UR4, SR_CgaCtaId ;  /* 0x00000000000479c3 */ /* 0x000ea40000008800 */
[----:B--2---:R-:W-:-:S09]  /*19d0*/  UISETP.NE.AND UP0, UPT, UR4, URZ, UPT ;  /* 0x000000ff0400728c */ /* 0x004fd2000bf05270 */
[----:B-1----:R-:W-:Y:S05]  /*19e0*/  BRA.U UP0, `(.L_x_24) ;  /* 0x0000000100287547 */ /* 0x002fea000b800000 */
[----:B------:R-:W-:Y:S02]  /*19f0*/  LEA R0, R9, UR7, 0x3 ;  /* 0x0000000709007c11 */ /* 0x000fe4000f8e18ff */
[----:B------:R-:W-:-:S04]  /*1a00*/  SHF.L.U32 R3, R8, 0x1f, RZ ;  /* 0x0000001f08037819 */ /* 0x000fc800000006ff */
[----:B------:R-:W2:Y:S02]  /*1a10*/  SYNCS.PHASECHK.TRANS64.TRYWAIT P0, [R0+URZ+0x160], R3 ;  /* 0x00016003000075a7 */ /* 0x000ea400080011ff */
[----:B--2---:R-:W-:Y:S05]  /*1a20*/  @!P0 BRA `(.L_x_25) ;  /* 0x00000080002c8947 */ /* 0x004fea0003800000 */
.L_x_139:
[----:B------:R3:W-:Y:S01]  /*1a30*/  SYNCS.ARRIVE.TRANS64.A1T0 RZ, [R0+URZ+0x150], RZ ;  /* 0x000150ff00ff79a7 */ /* 0x0007e200081000ff */
[----:B------:R-:W-:-:S05]  /*1a40*/  VIADD R9, R9, 0x1 ;  /* 0x0000000109097836 */ /* 0x000fca0000000000 */
[----:B------:R-:W-:-:S04]  /*1a50*/  ISETP.NE.AND P0, PT, R9, 0x2, PT ;  /* 0x000000020900780c */ /* 0x000fc80003f05270 */
[----:B--2---:R-:W-:Y:S02]  /*1a60*/  SEL R3, RZ, 0x1, P0 ;  /* 0x00000001ff037807 */ /* 0x004fe40000000000 */
[----:B------:R-:W-:Y:S02]  /*1a70*/  SEL R9, R9, RZ, P0 ;  /* 0x000000ff09097207 */ /* 0x000fe40000000000 */
[----:B------:R-:W-:-:S07]  /*1a80*/  LOP3.LUT R8, R8, R3, RZ, 0x3c, !PT ;  /* 0x0000000308087212 */ /* 0x000fce00078e3cff */
.L_x_24:
[----:B------:R-:W-:Y:S01]  /*1a90*/  ULEA UR4, UR5, UR7, 0x3 ;  /* 0x0000000705047291 */ /* 0x000fe2000f8e18ff */
[----:B---3--:R-:W-:Y:S01]  /*1aa0*/  SHF.L.U32 R0, R12, 0x1f, RZ ;  /* 0x0000001f0c007819 */ /* 0x008fe200000006ff */
[----:B------:R-:W-:Y:S02]  /*1ab0*/  UISETP.GE.U32.AND UP0, UPT, UR46, 0x7f, UPT ;  /* 0x0000007f2e00788c */ /* 0x000fe4000bf06070 */
[----:B------:R-:W-:Y:S02]  /*1ac0*/  USHF.L.U32 UR11, UR20, 0x8, URZ ;  /* 0x00000008140b7899 */ /* 0x000fe400080006ff */
[----:B------:R-:W-:Y:S01]  /*1ad0*/  ULEA UR35, UR16, UR45, 0x6 ;  /* 0x0000002d10237291 */ /* 0x000fe2000f8e30ff */
[----:B------:R-:W-:Y:S02]  /*1ae0*/  UMOV UR13, URZ ;  /* 0x000000ff000d7c82 */ /* 0x000fe40008000000 */
[----:B------:R2:W3:Y:S02]  /*1af0*/  SYNCS.PHASECHK.TRANS64.TRYWAIT P0, [UR4+0x50], R0 ;  /* 0x00005000ff0075a7 */ /* 0x0004e40008001104 */
[----:B------:R-:W-:Y:S07]  /*1b00*/  BRA.U !UP0, `(.L_x_26) ;  /* 0x0000000108bc7547 */ /* 0x000fee000b800000 */
[----:B------:R-:W-:Y:S01]  /*1b10*/  UMOV UR6, URZ ;  /* 0x000000ff00067c82 */ /* 0x000fe20008000000 */
[----:B------:R-:W-:-:S05]  /*1b20*/  UMOV UR4, UR5 ;  /* 0x0000000500047c82 */ /* 0x000fca0008000000 */
.L_x_32:
[----:B------:R-:W-:Y:S01]  /*1b30*/  ULEA UR33, UR4, UR7, 0x3 ;  /* 0x0000000704217291 */ /* 0x000fe2000f8e18ff */
[----:B---3--:R-:W-:Y:S01]  /*1b40*/  @!P3 MOV R2, 0x5000 ;  /* 0x000050000002b802 */ /* 0x008fe20000000f00 */
[----:B-1-3--:R-:W-:Y:S10]  /*1b50*/  @P0 BRA `(.L_x_27) ;  /* 0x00000000000c0947 */ /* 0x00aff40003800000 */
[----:B------:R-:W-:-:S04]  /*1b60*/  SHF.L.U32 R3, R12, 0x1f, RZ ;  /* 0x0000001f0c037819 */ /* 0x000fc800000006ff */
[----:B------:R-:W3:Y:S02]  /*1b70*/  SYNCS.PHASECHK.TRANS64.TRYWAIT P0, [UR33+0x50], R3 ;  /* 0x00005003ff0075a7 */ /* 0x000ee40008001121 */
[----:B---3--:R-:W-:Y:S05]  /*1b80*/  @!P0 BRA `(.L_x_28) ;  /* 0x0000007c00e88947 */ /* 0x008fea0003800000 */
.L_x_27:
[----:B------:R3:W-:Y:S01]  /*1b90*/  @!P3 SYNCS.ARRIVE.TRANS64 RZ, [UR33], R2 ;  /* 0x00000002ffffb9a7 */ /* 0x0007e20008000021 */
[----:B------:R-:W-:-:S04]  /*1ba0*/  ULOP3.LUT UR5, UR24, 0x2, URZ, 0xfc, !UPT ;  /* 0x0000000218057892 */ /* 0x000fc8000f8efcff */
[----:B------:R-:W-:-:S09]  /*1bb0*/  UISETP.NE.AND UP0, UPT, UR5, 0x2, UPT ;  /* 0x000000020500788c */ /* 0x000fd2000bf05270 */
[----:B------:R-:W-:Y:S05]  /*1bc0*/  BRA.U UP0, `(.L_x_29) ;  /* 0x0000000100047547 */ /* 0x000fea000b800000 */
[----:B-1----:R-:W-:Y:S05]  /*1bd0*/  BPT.TRAP 0x1 ;  /* 0x000000040000795c */ /* 0x002fea0000300000 */
.L_x_29:
[----:B------:R-:W-:Y:S04]  /*1be0*/  BSSY.RECONVERGENT B0, `(.L_x_30) ;  /* 0x0000003000007945 */ /* 0x000fe80003800200 */
[----:B------:R-:W-:Y:S05]  /*1bf0*/  @P2 BRA `(.L_x_31) ;  /* 0x0000000000042947 */ /* 0x000fea0003800000 */
[----:B-1----:R-:W-:Y:S05]  /*1c00*/  BPT.TRAP 0x1 ;  /* 0x000000040000795c */ /* 0x002fea0000300000 */
.L_x_31:
[----:B-1----:R-:W-:Y:S05]  /*1c10*/  BSYNC.RECONVERGENT B0 ;  /* 0x0000000000007941 */ /* 0x002fea0003800200 */
.L_x_30:
[----:B------:R-:W-:Y:S02]  /*1c20*/  UIADD3 UR5, UPT, UPT, UR4, 0x1, URZ ;  /* 0x0000000104057890 */ /* 0x000fe4000fffe0ff */
[----:B------:R-:W-:Y:S02]  /*1c30*/  ULEA UR32, UR4, UR28, 0xc ;  /* 0x0000001c04207291 */ /* 0x000fe4000f8e60ff */
[----:B------:R-:W-:Y:S02]  /*1c40*/  UISETP.NE.AND UP0, UPT, UR5, 0xa, UPT ;  /* 0x0000000a0500788c */ /* 0x000fe4000bf05270 */
[----:B------:R-:W-:Y:S02]  /*1c50*/  UIADD3 UR16, UP1, UPT, UR26, 0x80, URZ ;  /* 0x000000801a107890 */ /* 0x000fe4000ff3e0ff */
[----:B------:R-:W-:Y:S02]  /*1c60*/  USEL UR9, URZ, 0x1, UP0 ;  /* 0x00000001ff097887 */ /* 0x000fe40008000000 */
[----:B------:R-:W-:-:S02]  /*1c70*/  USEL UR5, UR5, URZ, UP0 ;  /* 0x000000ff05057287 */ /* 0x000fc40008000000 */
[----:B------:R-:W-:Y:S02]  /*1c80*/  UIADD3 UR14, UP0, UPT, UR26, 0x180, URZ ;  /* 0x000001801a0e7890 */ /* 0x000fe4000ff1e0ff */
[----:B------:R-:W-:Y:S01]  /*1c90*/  ULEA UR8, UR5, UR7, 0x3 ;  /* 0x0000000705087291 */ /* 0x000fe2000f8e18ff */
[----:B------:R-:W-:Y:S01]  /*1ca0*/  LOP3.LUT R12, R12, UR9, RZ, 0x3c, !PT ;  /* 0x000000090c0c7c12 */ /* 0x000fe2000f8e3cff */
[----:B------:R-:W-:Y:S02]  /*1cb0*/  USHF.L.U32 UR34, UR6, 0x6, URZ ;  /* 0x0000000606227899 */ /* 0x000fe400080006ff */
[----:B------:R-:W-:Y:S01]  /*1cc0*/  UIADD3.X UR17, UPT, UPT, URZ, UR27, URZ, UP1, !UPT ;  /* 0x0000001bff117290 */ /* 0x000fe20008ffe4ff */
[----:B--2---:R-:W-:Y:S01]  /*1cd0*/  SHF.L.U32 R0, R12, 0x1f, RZ ;  /* 0x0000001f0c007819 */ /* 0x004fe200000006ff */
[----:B------:R-:W-:Y:S02]  /*1ce0*/  UIADD3 UR32, UPT, UPT, UR7, 0x6400, UR32 ;  /* 0x0000640007207890 */ /* 0x000fe4000fffe020 */
[----:B------:R-:W-:Y:S01]  /*1cf0*/  UIADD3.X UR15, UPT, UPT, URZ, UR27, URZ, UP0, !UPT ;  /* 0x0000001bff0f7290 */ /* 0x000fe200087fe4ff */
[----:B------:R4:W1:Y:S01]  /*1d00*/  SYNCS.PHASECHK.TRANS64.TRYWAIT P0, [UR8+0x50], R0 ;  /* 0x00005000ff0075a7 */ /* 0x0008620008001108 */
[----:B------:R-:W-:Y:S01]  /*1d10*/  ULEA UR8, UR4, UR7, 0xe ;  /* 0x0000000704087291 */ /* 0x000fe2000f8e70ff */
[----:B------:R-:W-:Y:S01]  /*1d20*/  UMOV UR13, 0xf0000 ;  /* 0x000f0000000d7882 */ /* 0x000fe20000000000 */
[----:B------:R-:W-:-:S02]  /*1d30*/  UMOV UR18, 0x0 ;  /* 0x0000000000127882 */ /* 0x000fc40000000000 */
[----:B------:R-:W-:Y:S01]  /*1d40*/  UIADD3 UR8, UPT, UPT, UR8, 0x10400, URZ ;  /* 0x0001040008087890 */ /* 0x000fe2000fffe0ff */
[----:B------:R-:W-:Y:S01]  /*1d50*/  UMOV UR19, 0x10000000 ;  /* 0x1000000000137882 */ /* 0x000fe20000000000 */
[----:B------:R-:W-:Y:S01]  /*1d60*/  UMOV UR12, UR36 ;  /* 0x00000024000c7c82 */ /* 0x000fe20008000000 */
[----:B------:R-:W-:Y:S01]  /*1d70*/  UMOV UR9, UR33 ;  /* 0x0000002100097c82 */ /* 0x000fe20008000000 */
[----:B------:R-:W-:Y:S01]  /*1d80*/  UMOV UR10, UR34 ;  /* 0x00000022000a7c82 */ /* 0x000fe20008000000 */
[----:B------:R2:W-:Y:S01]  /*1d90*/  UTMALDG.3D.MULTICAST [UR32], [UR16], UR13, desc[UR18] ;  /* 0x00001220100073b4 */ /* 0x0005e2000801180d */
[----:B------:R-:W-:Y:S01]  /*1da0*/  UIADD3 UR6, UPT, UPT, UR6, 0x1, URZ ;  /* 0x0000000106067890 */ /* 0x000fe2000fffe0ff */
[----:B------:R-:W-:-:S03]  /*1db0*/  UMOV UR4, UR5 ;  /* 0x0000000500047c82 */ /* 0x000fc60008000000 */
[----:B------:R-:W-:Y:S01]  /*1dc0*/  UISETP.NE.AND UP0, UPT, UR6, UR21, UPT ;  /* 0x000000150600728c */ /* 0x000fe2000bf05270 */
[----:B------:R4:W-:Y:S01]  /*1dd0*/  UTMALDG.3D [UR8], [UR14], desc[UR18] ;  /* 0x000012080e0075b4 */ /* 0x0009e20008011000 */
[----:B--2---:R-:W-:-:S07]  /*1de0*/  UMOV UR13, UR21 ;  /* 0x00000015000d7c82 */ /* 0x004fce0008000000 */
[----:B----4-:R-:W-:Y:S05]  /*1df0*/  BRA.U UP0, `(.L_x_32) ;  /* 0xfffffffd004c7547 */ /* 0x010fea000b83ffff */
.L_x_26:
[----:B------:R-:W-:Y:S01]  /*1e00*/  ULEA UR4, UR5, UR7, 0x3 ;  /* 0x0000000705047291 */ /* 0x000fe2000f8e18ff */
[----:B--2---:R-:W-:Y:S01]  /*1e10*/  SHF.L.U32 R0, R12, 0x1f, RZ ;  /* 0x0000001f0c007819 */ /* 0x004fe200000006ff */
[----:B------:R-:W-:Y:S01]  /*1e20*/  @!P1 SYNCS.ARRIVE.TRANS64.A1T0 RZ, [UR7+0xe8], RZ ;  /* 0x0000e8ffffff99a7 */ /* 0x000fe20008100007 */
[----:B------:R-:W-:-:S06]  /*1e30*/  UISETP.GT.AND UP0, UPT, UR43, UR41, UPT ;  /* 0x000000292b00728c */ /* 0x000fcc000bf04270 */
[----:B-1-3--:R1:W2:Y:S03]  /*1e40*/  SYNCS.PHASECHK.TRANS64.TRYWAIT P0, [UR4+0x50], R0 ;  /* 0x00005000ff0075a7 */ /* 0x00a2a60008001104 */
[----:B------:R-:W-:Y:S05]  /*1e50*/  BRA.U !UP0, `(.L_x_33) ;  /* 0x0000000108bc7547 */ /* 0x000fea000b800000 */
[----:B------:R-:W-:Y:S01]  /*1e60*/  UIADD3 UR25, UPT, UPT, UR44, UR13, URZ ;  /* 0x0000000d2c197290 */ /* 0x000fe2000fffe0ff */
[----:B------:R-:W-:-:S11]  /*1e70*/  UMOV UR4, UR5 ;  /* 0x0000000500047c82 */ /* 0x000fd60008000000 */
.L_x_39:
[----:B------:R-:W-:Y:S01]  /*1e80*/  ULEA UR17, UR4, UR7, 0x3 ;  /* 0x0000000704117291 */ /* 0x000fe2000f8e18ff */
[----:B--2---:R-:W-:Y:S01]  /*1e90*/  @!P3 MOV R2, 0x5000 ;  /* 0x000050000002b802 */ /* 0x004fe20000000f00 */
[----:B--2-4-:R-:W-:Y:S10]  /*1ea0*/  @P0 BRA `(.L_x_34) ;  /* 0x00000000000c0947 */ /* 0x014ff40003800000 */
[----:B------:R-:W-:-:S04]  /*1eb0*/  SHF.L.U32 R3, R12, 0x1f, RZ ;  /* 0x0000001f0c037819 */ /* 0x000fc800000006ff */
[----:B------:R-:W2:Y:S02]  /*1ec0*/  SYNCS.PHASECHK.TRANS64.TRYWAIT P0, [UR17+0x50], R3 ;  /* 0x00005003ff0075a7 */ /* 0x000ea40008001111 */
[----:B--2---:R-:W-:Y:S05]  /*1ed0*/  @!P0 BRA `(.L_x_35) ;  /* 0x0000007c002c8947 */ /* 0x004fea0003800000 */
.L_x_34:
[----:B------:R2:W-:Y:S01]  /*1ee0*/  @!P3 SYNCS.ARRIVE.TRANS64 RZ, [UR17], R2 ;  /* 0x00000002ffffb9a7 */ /* 0x0005e20008000011 */
[----:B------:R-:W-:-:S04]  /*1ef0*/  ULOP3.LUT UR5, UR24, 0x2, URZ, 0xfc, !UPT ;  /* 0x0000000218057892 */ /* 0x000fc8000f8efcff */
[----:B------:R-:W-:-:S09]  /*1f00*/  UISETP.NE.AND UP0, UPT, UR5, 0x2, UPT ;  /* 0x000000020500788c */ /* 0x000fd2000bf05270 */
[----:B------:R-:W-:Y:S05]  /*1f10*/  BRA.U UP0, `(.L_x_36) ;  /* 0x0000000100047547 */ /* 0x000fea000b800000 */
[----:B------:R-:W-:Y:S05]  /*1f20*/  BPT.TRAP 0x1 ;  /* 0x000000040000795c */ /* 0x000fea0000300000 */
.L_x_36:
[----:B------:R-:W-:Y:S04]  /*1f30*/  BSSY.RECONVERGENT B0, `(.L_x_37) ;  /* 0x0000003000007945 */ /* 0x000fe80003800200 */
[----:B------:R-:W-:Y:S05]  /*1f40*/  @P2 BRA `(.L_x_38) ;  /* 0x0000000000042947 */ /* 0x000fea0003800000 */
[----:B------:R-:W-:Y:S05]  /*1f50*/  BPT.TRAP 0x1 ;  /* 0x000000040000795c */ /* 0x000fea0000300000 */
.L_x_38:
[----:B------:R-:W-:Y:S05]  /*1f60*/  BSYNC.RECONVERGENT B0 ;  /* 0x0000000000007941 */ /* 0x000fea0003800200 */
.L_x_37:
[----:B------:R-:W-:Y:S02]  /*1f70*/  UIADD3 UR5, UPT, UPT, UR4, 0x1, URZ ;  /* 0x0000000104057890 */ /* 0x000fe4000fffe0ff */
[----:B------:R-:W-:Y:S02]  /*1f80*/  UIADD3 UR14, UP1, UPT, UR26, 0x80, URZ ;  /* 0x000000801a0e7890 */ /* 0x000fe4000ff3e0ff */
[----:B------:R-:W-:Y:S02]  /*1f90*/  UISETP.NE.AND UP0, UPT, UR5, 0xa, UPT ;  /* 0x0000000a0500788c */ /* 0x000fe4000bf05270 */
[----:B------:R-:W-:Y:S02]  /*1fa0*/  USHF.L.U32 UR18, UR13, 0x6, URZ ;  /* 0x000000060d127899 */ /* 0x000fe400080006ff */
[----:B------:R-:W-:Y:S02]  /*1fb0*/  USEL UR8, URZ, 0x1, UP0 ;  /* 0x00000001ff087887 */ /* 0x000fe40008000000 */
[----:B------:R-:W-:-:S02]  /*1fc0*/  USEL UR5, UR5, URZ, UP0 ;  /* 0x000000ff05057287 */ /* 0x000fc40008000000 */
[----:B------:R-:W-:Y:S02]  /*1fd0*/  UIADD3 UR22, UP0, UPT, UR26, 0x180, URZ ;  /* 0x000001801a167890 */ /* 0x000fe4000ff1e0ff */
[----:B------:R-:W-:Y:S01]  /*1fe0*/  LOP3.LUT R12, R12, UR8, RZ, 0x3c, !PT ;  /* 0x000000080c0c7c12 */ /* 0x000fe2000f8e3cff */
[----:B------:R-:W-:Y:S02]  /*1ff0*/  ULEA UR6, UR5, UR7, 0x3 ;  /* 0x0000000705067291 */ /* 0x000fe4000f8e18ff */
[----:B------:R-:W-:Y:S01]  /*2000*/  ULEA UR8, UR4, UR7, 0xe ;  /* 0x0000000704087291 */ /* 0x000fe2000f8e70ff */
[----:B-1----:R-:W-:Y:S01]  /*2010*/  SHF.L.U32 R0, R12, 0x1f, RZ ;  /* 0x0000001f0c007819 */ /* 0x002fe200000006ff */
[----:B------:R-:W-:Y:S02]  /*2020*/  ULEA UR16, UR4, UR29, 0xc ;  /* 0x0000001d04107291 */ /* 0x000fe4000f8e60ff */
[----:B------:R-:W-:Y:S02]  /*2030*/  UIADD3.X UR15, UPT, UPT, URZ, UR27, URZ, UP1, !UPT ;  /* 0x0000001bff0f7290 */ /* 0x000fe40008ffe4ff */
[----:B------:R-:W-:Y:S01]  /*2040*/  UIADD3 UR8, UPT, UPT, UR8, 0x10400, URZ ;  /* 0x0001040008087890 */ /* 0x000fe2000fffe0ff */
[----:B------:R3:W4:Y:S01]  /*2050*/  SYNCS.PHASECHK.TRANS64.TRYWAIT P0, [UR6+0x50], R0 ;  /* 0x00005000ff0075a7 */ /* 0x0007220008001106 */
[----:B------:R-:W-:Y:S01]  /*2060*/  UIADD3.X UR23, UPT, UPT, URZ, UR27, URZ, UP0, !UPT ;  /* 0x0000001bff177290 */ /* 0x000fe200087fe4ff */
[----:B------:R-:W-:Y:S01]  /*2070*/  UMOV UR6, 0xf0000 ;  /* 0x000f000000067882 */ /* 0x000fe20000000000 */
[----:B------:R-:W-:Y:S01]  /*2080*/  UMOV UR30, 0x0 ;  /* 0x00000000001e7882 */ /* 0x000fe20000000000 */
[----:B------:R-:W-:Y:S01]  /*2090*/  UMOV UR31, 0x10000000 ;  /* 0x10000000001f7882 */ /* 0x000fe20000000000 */
[----:B------:R-:W-:Y:S01]  /*20a0*/  UMOV UR19, UR35 ;  /* 0x0000002300137c82 */ /* 0x000fe20008000000 */
[----:B------:R-:W-:Y:S01]  /*20b0*/  UMOV UR20, UR36 ;  /* 0x0000002400147c82 */ /* 0x000fe20008000000 */
[----:B------:R-:W-:Y:S01]  /*20c0*/  UMOV UR12, UR36 ;  /* 0x00000024000c7c82 */ /* 0x000fe20008000000 */
[----:B------:R-:W-:Y:S01]  /*20d0*/  UMOV UR9, UR17 ;  /* 0x0000001100097c82 */ /* 0x000fe20008000000 */
[----:B------:R-:W-:Y:S01]  /*20e0*/  UMOV UR10, UR18 ;  /* 0x00000012000a7c82 */ /* 0x000fe20008000000 */
[----:B------:R3:W-:Y:S01]  /*20f0*/  UTMALDG.3D.MULTICAST [UR16], [UR14], UR6, desc[UR30] ;  /* 0x00001e100e0073b4 */ /* 0x0007e20008011806 */
[----:B------:R-:W-:Y:S01]  /*2100*/  UIADD3 UR13, UPT, UPT, UR13, 0x1, URZ ;  /* 0x000000010d0d7890 */ /* 0x000fe2000fffe0ff */
[----:B------:R-:W-:-:S03]  /*2110*/  UMOV UR4, UR5 ;  /* 0x0000000500047c82 */ /* 0x000fc60008000000 */
[----:B------:R-:W-:Y:S01]  /*2120*/  UISETP.NE.AND UP0, UPT, UR13, UR25, UPT ;  /* 0x000000190d00728c */ /* 0x000fe2000bf05270 */
[----:B------:R3:W-:Y:S08]  /*2130*/  UTMALDG.3D [UR8], [UR22], desc[UR30] ;  /* 0x00001e08160075b4 */ /* 0x0007f00008011000 */
[----:B---3--:R-:W-:Y:S05]  /*2140*/  BRA.U UP0, `(.L_x_39) ;  /* 0xfffffffd004c7547 */ /* 0x008fea000b83ffff */
.L_x_33:
[C---:B------:R-:W-:Y:S01]  /*2150*/  LEA R3, R11.reuse, UR7, 0x3 ;  /* 0x000000070b037c11 */ /* 0x040fe2000f8e18ff */
[----:B------:R-:W-:Y:S01]  /*2160*/  NOP ;  /* 0x0000000000007918 */ /* 0x000fe20000000000 */
[----:B-1----:R-:W-:Y:S02]  /*2170*/  SHF.L.U32 R0, R10, 0x1f, RZ ;  /* 0x0000001f0a007819 */ /* 0x002fe400000006ff */
[----:B------:R-:W-:Y:S02]  /*2180*/  LEA R5, R11, UR7, 0x4 ;  /* 0x000000070b057c11 */ /* 0x000fe4000f8e20ff */
[----:B--2-4-:R-:W1:Y:S02]  /*2190*/  SYNCS.PHASECHK.TRANS64.TRYWAIT P0, [R3+URZ+0xf0], R0 ;  /* 0x0000f000030075a7 */ /* 0x014e6400080011ff */
[----:B-1----:R-:W-:Y:S05]  /*21a0*/  @!P0 BRA `(.L_x_40) ;  /* 0x0000007800908947 */ /* 0x002fea0003800000 */
.L_x_142:
[----:B------:R-:W2:Y:S01]  /*21b0*/  LDS.128 R4, [R5+0x180] ;  /* 0x0001800005047984 */ /* 0x000ea20000000c00 */
[----:B------:R-:W-:Y:S01]  /*21c0*/  UISETP.GE.AND UP0, UPT, UR42, 0x1, UPT ;  /* 0x000000012a00788c */ /* 0x000fe2000bf06270 */
[----:B------:R-:W-:Y:S01]  /*21d0*/  @!PT LDS RZ, [RZ] ;  /* 0x00000000fffff984 */ /* 0x000fe20000000800 */
[----:B------:R-:W-:Y:S01]  /*21e0*/  @!PT LDS RZ, [RZ] ;  /* 0x00000000fffff984 */ /* 0x000fe20000000800 */
[----:B------:R-:W-:Y:S01]  /*21f0*/  @!PT LDS RZ, [RZ] ;  /* 0x00000000fffff984 */ /* 0x000fe20000000800 */
[----:B------:R-:W-:Y:S01]  /*2200*/  @!PT LDS RZ, [RZ] ;  /* 0x00000000fffff984 */ /* 0x000fe20000000800 */
[----:B------:R3:W-:Y:S06]  /*2210*/  MEMBAR.ALL.CTA ;  /* 0x0000000000007992 */ /* 0x0007ec0000008000 */
[----:B---3--:R-:W3:Y:S01]  /*2220*/  FENCE.VIEW.ASYNC.S ;  /* 0x00000000000073c6 */ /* 0x008ee20000000000 */
[----:B--2---:R-:W-:-:S13]  /*2230*/  LOP3.LUT P0, RZ, R6, 0x1, RZ, 0xc0, !PT ;  /* 0x0000000106ff7812 */ /* 0x004fda000780c0ff */
[----:B---3--:R-:W-:Y:S01]  /*2240*/  VOTEU.ANY UP1, P0 ;  /* 0x0000000000ff7886 */ /* 0x008fe20000020100 */
[----:B------:R-:W-:-:S13]  /*2250*/  PLOP3.LUT P0, PT, PT, PT, UP1, 0x80, 0x8 ;  /* 0x000000000008781c */ /* 0x000fda0003f0f018 */
[----:B-1----:R-:W-:Y:S02]  /*2260*/  @P0 LOP3.LUT R0, R5, 0xffff, RZ, 0xc0, !PT ;  /* 0x0000ffff05000812 */ /* 0x002fe400078ec0ff */
[----:B------:R-:W-:Y:S02]  /*2270*/  @P0 MOV R2, R4 ;  /* 0x0000000400020202 */ /* 0x000fe40000000f00 */
[----:B------:R-:W-:Y:S01]  /*2280*/  @P0 R2UR UR6, R0 ;  /* 0x00000000000602ca */ /* 0x000fe200000e0000 */
[----:B------:R-:W-:Y:S01]  /*2290*/  VIADD R0, R3, 0x100 ;  /* 0x0000010003007836 */ /* 0x000fe20000000000 */
[----:B------:R-:W-:Y:S02]  /*22a0*/  @P0 SHF.R.U32.HI R4, RZ, 0x10, R5 ;  /* 0x00000010ff040819 */ /* 0x000fe40000011605 */
[----:B------:R-:W-:Y:S02]  /*22b0*/  @P0 R2UR UR8, R2 ;  /* 0x00000000020802ca */ /* 0x000fe400000e0000 */
[----:B------:R-:W-:-:S02]  /*22c0*/  PRMT R0, RZ, 0x654, R0 ;  /* 0x00000654ff007816 */ /* 0x000fc40000000000 */
[----:B------:R-:W-:Y:S02]  /*22d0*/  @P0 R2UR UR4, R4 ;  /* 0x00000000040402ca */ /* 0x000fe400000e0000 */
[----:B------:R1:W-:Y:S03]  /*22e0*/  SYNCS.ARRIVE.TRANS64.RED.A1T0 RZ, [R0+URZ], RZ ;  /* 0x000000ff00ff79a7 */ /* 0x0003e600081004ff */
[----:B------:R-:W-:-:S04]  /*22f0*/  @UP1 UMOV UR37, UR6 ;  /* 0x0000000600251c82 */ /* 0x000fc80008000000 */
[----:B------:R-:W-:-:S04]  /*2300*/  @UP1 UMOV UR38, UR8 ;  /* 0x0000000800261c82 */ /* 0x000fc80008000000 */
[----:B------:R-:W-:Y:S01]  /*2310*/  @UP1 UMOV UR36, UR4 ;  /* 0x0000000400241c82 */ /* 0x000fe20008000000 */
[----:B------:R-:W-:Y:S05]  /*2320*/  BRA.U !UP0, `(.L_x_41) ;  /* 0x0000000108d47547 */ /* 0x000fea000b800000 */
[----:B------:R-:W2:Y:S01]  /*2330*/  LDCU.128 UR12, c[0x0][0xb10] ;  /* 0x00016200ff0c77ac */ /* 0x000ea20008000c00 */
[----:B------:R-:W3:Y:S01]  /*2340*/  LDCU UR25, c[0x0][0xb20] ;  /* 0x00016400ff1977ac */ /* 0x000ee20008000800 */
[----:B------:R-:W4:Y:S01]  /*2350*/  LDCU UR20, c[0x0][0xb0c] ;  /* 0x00016180ff1477ac */ /* 0x000f220008000800 */
[----:B------:R-:W1:Y:S01]  /*2360*/  LDCU.64 UR10, c[0x0][0xb28] ;  /* 0x00016500ff0a77ac */ /* 0x000e620008000a00 */
[----:B------:R-:W-:Y:S02]  /*2370*/  UISETP.NE.AND UP3, UPT, UR42, 0x1, UPT ;  /* 0x000000012a00788c */ /* 0x000fe4000bf65270 */
[----:B--2---:R-:W-:Y:S02]  /*2380*/  UIMAD.WIDE.U32 UR16, UR39, UR15, URZ ;  /* 0x0000000f271072a5 */ /* 0x004fe4000f8e00ff */
[----:B------:R-:W-:Y:S02]  /*2390*/  UIMAD.WIDE.U32 UR8, UR40, UR12, URZ ;  /* 0x0000000c280872a5 */ /* 0x000fe4000f8e00ff */
[----:B------:R-:W-:-:S02]  /*23a0*/  UISETP.NE.AND UP0, UPT, UR14, 0x1, UPT ;  /* 0x000000010e00788c */ /* 0x000fc4000bf05270 */
[----:B------:R-:W-:Y:S01]  /*23b0*/  UIMAD.WIDE.U32 UR22, UR37, UR15, URZ ;  /* 0x0000000f251672a5 */ /* 0x000fe2000f8e00ff */
[----:B------:R-:W-:Y:S02]  /*23c0*/  UMOV UR16, UR17 ;  /* 0x0000001100107c82 */ /* 0x000fe40008000000 */
[----:B------:R-:W-:Y:S01]  /*23d0*/  UMOV UR8, UR9 ;  /* 0x0000000900087c82 */ /* 0x000fe20008000000 */
[----:B---3--:R-:W-:Y:S02]  /*23e0*/  USHF.R.U32.HI UR16, URZ, UR25, UR16 ;  /* 0x00000019ff107299 */ /* 0x008fe40008011610 */
[----:B----4-:R-:W-:Y:S02]  /*23f0*/  UISETP.NE.AND UP2, UPT, UR20, 0x1, UPT ;  /* 0x000000011400788c */ /* 0x010fe4000bf45270 */
[----:B------:R-:W-:Y:S02]  /*2400*/  USHF.R.U32.HI UR8, URZ, UR13, UR8 ;  /* 0x0000000dff087299 */ /* 0x000fe40008011608 */
[----:B------:R-:W-:-:S02]  /*2410*/  USEL UR6, UR39, UR16, !UP0 ;  /* 0x0000001027067287 */ /* 0x000fc4000c000000 */
[----:B------:R-:W-:Y:S02]  /*2420*/  USEL UR8, UR40, UR8, !UP2 ;  /* 0x0000000828087287 */ /* 0x000fe4000d000000 */
[----:B-1----:R-:W-:Y:S01]  /*2430*/  UIMAD.WIDE.U32 UR16, UR6, UR10, URZ ;  /* 0x0000000a061072a5 */ /* 0x002fe2000f8e00ff */
[----:B------:R-:W-:Y:S01]  /*2440*/  UMOV UR4, UR23 ;  /* 0x0000001700047c82 */ /* 0x000fe20008000000 */
[----:B------:R-:W-:Y:S02]  /*2450*/  UIMAD.WIDE.U32 UR18, UR38, UR12, URZ ;  /* 0x0000000c261272a5 */ /* 0x000fe4000f8e00ff */
[----:B------:R-:W-:-:S03]  /*2460*/  UIMAD.WIDE.U32 UR22, UR8, UR10, URZ ;  /* 0x0000000a081672a5 */ /* 0x000fc6000f8e00ff */
[----:B------:R-:W-:Y:S01]  /*2470*/  UMOV UR16, UR17 ;  /* 0x0000001100107c82 */ /* 0x000fe20008000000 */
[----:B------:R-:W-:Y:S02]  /*2480*/  USHF.R.U32.HI UR4, URZ, UR25, UR4 ;  /* 0x00000019ff047299 */ /* 0x000fe40008011604 */
[----:B------:R-:W-:Y:S01]  /*2490*/  @UP3 USHF.R.U32.HI UR6, URZ, UR11, UR16 ;  /* 0x0000000bff063299 */ /* 0x000fe20008011610 */
[----:B------:R-:W-:Y:S01]  /*24a0*/  UMOV UR18, UR19 ;  /* 0x0000001300127c82 */ /* 0x000fe20008000000 */
[----:B------:R-:W-:Y:S01]  /*24b0*/  UMOV UR22, UR23 ;  /* 0x0000001700167c82 */ /* 0x000fe20008000000 */
[----:B------:R-:W-:Y:S02]  /*24c0*/  USHF.R.U32.HI UR13, URZ, UR13, UR18 ;  /* 0x0000000dff0d7299 */ /* 0x000fe40008011612 */
[----:B------:R-:W-:Y:S02]  /*24d0*/  USEL UR4, UR37, UR4, !UP0 ;  /* 0x0000000425047287 */ /* 0x000fe4000c000000 */
[----:B------:R-:W-:-:S02]  /*24e0*/  @UP3 USHF.R.U32.HI UR8, URZ, UR11, UR22 ;  /* 0x0000000bff083299 */ /* 0x000fc40008011616 */
[----:B------:R-:W-:Y:S02]  /*24f0*/  UIMAD UR9, UR42, UR6, URZ ;  /* 0x000000062a0972a4 */ /* 0x000fe4000f8e02ff */
[----:B------:R-:W-:Y:S02]  /*2500*/  USEL UR6, UR38, UR13, !UP2 ;  /* 0x0000000d26067287 */ /* 0x000fe4000d000000 */
[----:B------:R-:W-:Y:S02]  /*2510*/  UIMAD UR12, UR42, UR8, URZ ;  /* 0x000000082a0c72a4 */ /* 0x000fe4000f8e02ff */
[----:B------:R-:W-:Y:S02]  /*2520*/  UISETP.GE.AND UP0, UPT, UR4, UR9, UPT ;  /* 0x000000090400728c */ /* 0x000fe4000bf06270 */
[----:B------:R-:W-:Y:S02]  /*2530*/  UIMAD.WIDE.U32 UR16, UR4, UR10, URZ ;  /* 0x0000000a041072a5 */ /* 0x000fe4000f8e00ff */
[----:B------:R-:W-:-:S02]  /*2540*/  UISETP.GE.OR UP0, UPT, UR6, UR12, UP0 ;  /* 0x0000000c0600728c */ /* 0x000fc40008706670 */
        /* <DEDUP_REMOVED lines=19> */
.L_x_41:
[----:B------:R-:W2:Y:S02]  /*2680*/  LDCU UR4, c[0x0][0xb30] ;  /* 0x00016600ff0477ac */ /* 0x000ea40008000800 */
[----:B--2---:R-:W-:-:S09]  /*2690*/  UISETP.NE.AND UP0, UPT, UR4, 0x1, UPT ;  /* 0x000000010400788c */ /* 0x004fd2000bf05270 */
[----:B------:R-:W-:Y:S05]  /*26a0*/  BRA.U UP0, `(.L_x_42) ;  /* 0x0000000100447547 */ /* 0x000fea000b800000 */
[----:B------:R-:W2:Y:S01]  /*26b0*/  LDCU.128 UR12, c[0x0][0xb10] ;  /* 0x00016200ff0c77ac */ /* 0x000ea20008000c00 */
[----:B------:R-:W3:Y:S01]  /*26c0*/  LDCU UR16, c[0x0][0xb0c] ;  /* 0x00016180ff1077ac */ /* 0x000ee20008000800 */
[----:B------:R-:W4:Y:S01]  /*26d0*/  LDCU UR17, c[0x0][0xb20] ;  /* 0x00016400ff1177ac */ /* 0x000f220008000800 */
[----:B--2---:R-:W-:Y:S02]  /*26e0*/  UIMAD.WIDE.U32 UR10, UR38, UR12, URZ ;  /* 0x0000000c260a72a5 */ /* 0x004fe4000f8e00ff */
[----:B------:R-:W-:Y:S02]  /*26f0*/  UIMAD.WIDE.U32 UR8, UR37, UR15, URZ ;  /* 0x0000000f250872a5 */ /* 0x000fe4000f8e00ff */
[----:B---3--:R-:W-:Y:S02]  /*2700*/  UISETP.NE.AND UP2, UPT, UR16, 0x1, UPT ;  /* 0x000000011000788c */ /* 0x008fe4000bf45270 */
[----:B------:R-:W-:Y:S01]  /*2710*/  UISETP.NE.AND UP0, UPT, UR14, 0x1, UPT ;  /* 0x000000010e00788c */ /* 0x000fe2000bf05270 */
[----:B------:R-:W-:-:S02]  /*2720*/  UMOV UR6, UR11 ;  /* 0x0000000b00067c82 */ /* 0x000fc40008000000 */
[----:B------:R-:W-:Y:S01]  /*2730*/  UMOV UR4, UR9 ;  /* 0x0000000900047c82 */ /* 0x000fe20008000000 */
[----:B------:R-:W-:Y:S02]  /*2740*/  USHF.R.U32.HI UR6, URZ, UR13, UR6 ;  /* 0x0000000dff067299 */ /* 0x000fe40008011606 */
[----:B----4-:R-:W-:Y:S02]  /*2750*/  USHF.R.U32.HI UR4, URZ, UR17, UR4 ;  /* 0x00000011ff047299 */ /* 0x010fe40008011604 */
[----:B------:R-:W-:Y:S02]  /*2760*/  USEL UR6, UR38, UR6, !UP2 ;  /* 0x0000000626067287 */ /* 0x000fe4000d000000 */
[----:B------:R-:W-:-:S04]  /*2770*/  USEL UR4, UR37, UR4, !UP0 ;  /* 0x0000000425047287 */ /* 0x000fc8000c000000 */
[----:B------:R-:W-:Y:S02]  /*2780*/  UIADD3 UR8, UPT, UPT, UR6, -UR4, URZ ;  /* 0x8000000406087290 */ /* 0x000fe4000fffe0ff */
[----:B------:R-:W-:Y:S02]  /*2790*/  UIADD3 UR4, UPT, UPT, -UR6, UR4, URZ ;  /* 0x0000000406047290 */ /* 0x000fe4000fffe1ff */
[----:B------:R-:W-:Y:S02]  /*27a0*/  UIMAD UR37, UR8, UR14, UR37 ;  /* 0x0000000e082572a4 */ /* 0x000fe4000f8e0225 */
[----:B------:R-:W-:-:S12]  /*27b0*/  UIMAD UR38, UR4, UR16, UR38 ;  /* 0x00000010042672a4 */ /* 0x000fd8000f8e0226 */
.L_x_42:
[----:B------:R-:W-:Y:S01]  /*27c0*/  VIADD R11, R11, 0x1 ;  /* 0x000000010b0b7836 */ /* 0x000fe20000000000 */
[----:B------:R-:W-:Y:S01]  /*27d0*/  R2UR UR4, R87 ;  /* 0x00000000570472ca */ /* 0x000fe200000e0000 */
[----:B------:R-:W-:Y:S01]  /*27e0*/  UIADD3 UR20, UPT, UPT, UR37, UR59, URZ ;  /* 0x0000003b25147290 */ /* 0x000fe2000fffe0ff */
[----:B------:R-:W-:Y:S02]  /*27f0*/  PLOP3.LUT P1, PT, PT, PT, PT, 0x80, 0x8 ;  /* 0x000000000008781c */ /* 0x000fe40003f2f070 */
[----:B------:R-:W-:-:S04]  /*2800*/  ISETP.NE.AND P0, PT, R11, 0x2, PT ;  /* 0x000000020b00780c */ /* 0x000fc80003f05270 */
[----:B------:R-:W-:Y:S02]  /*2810*/  SEL R3, RZ, 0x1, P0 ;  /* 0x00000001ff037807 */ /* 0x000fe40000000000 */
[----:B------:R-:W-:Y:S02]  /*2820*/  SEL R11, R11, RZ, P0 ;  /* 0x000000ff0b0b7207 */ /* 0x000fe40000000000 */
[----:B------:R-:W-:Y:S01]  /*2830*/  LOP3.LUT R10, R10, R3, RZ, 0x3c, !PT ;  /* 0x000000030a0a7212 */ /* 0x000fe200078e3cff */
[----:B------:R-:W-:Y:S01]  /*2840*/  UIADD3 UR16, UPT, UPT, UR38, UR4, URZ ;  /* 0x0000000426107290 */ /* 0x000fe2000fffe0ff */
[----:B------:R-:W-:Y:S11]  /*2850*/  BRA.U UP1, `(.L_x_43) ;  /* 0xfffffff101587547 */ /* 0x000ff6000b83ffff */
[----:B------:R-:W-:Y:S01]  /*2860*/  UIADD3 UR7, UPT, UPT, UR7, 0x50, URZ ;  /* 0x0000005007077890 */ /* 0x000fe2000fffe0ff */
[----:B------:R-:W-:-:S03]  /*2870*/  SHF.L.U32 R3, R12, 0x1f, RZ ;  /* 0x0000001f0c037819 */ /* 0x000fc600000006ff */
[----:B------:R-:W-:-:S09]  /*2880*/  ULEA UR4, UR5, UR7, 0x3 ;  /* 0x0000000705047291 */ /* 0x000fd2000f8e18ff */
[----:B------:R-:W2:Y:S02]  /*2890*/  SYNCS.PHASECHK.TRANS64.TRYWAIT P0, [UR4], R3 ;  /* 0x00000003ff0075a7 */ /* 0x000ea40008001104 */
[----:B--2---:R-:W-:Y:S05]  /*28a0*/  @!P0 BRA `(.L_x_44) ;  /* 0x0000007000e48947 */ /* 0x004fea0003800000 */
.L_x_144:
[----:B------:R-:W-:-:S04]  /*28b0*/  UIADD3 UR4, UPT, UPT, UR5, 0x1, URZ ;  /* 0x0000000105047890 */ /* 0x000fc8000fffe0ff */
[----:B------:R-:W-:-:S04]  /*28c0*/  UISETP.NE.AND UP0, UPT, UR4, 0xa, UPT ;  /* 0x0000000a0400788c */ /* 0x000fc8000bf05270 */
[----:B------:R-:W-:Y:S02]  /*28d0*/  USEL UR6, URZ, 0x1, UP0 ;  /* 0x00000001ff067887 */ /* 0x000fe40008000000 */
[----:B------:R-:W-:-:S04]  /*28e0*/  USEL UR4, UR4, URZ, UP0 ;  /* 0x000000ff04047287 */ /* 0x000fc80008000000 */
[----:B------:R-:W-:Y:S01]  /*28f0*/  ULEA UR5, UR4, UR7, 0x3 ;  /* 0x0000000704057291 */ /* 0x000fe2000f8e18ff */
[----:B------:R-:W-:-:S04]  /*2900*/  LOP3.LUT R2, R12, UR6, RZ, 0x3c, !PT ;  /* 0x000000060c027c12 */ /* 0x000fc8000f8e3cff */
[----:B-1----:R-:W-:-:S04]  /*2910*/  SHF.L.U32 R3, R2, 0x1f, RZ ;  /* 0x0000001f02037819 */ /* 0x002fc800000006ff */
[----:B------:R-:W1:Y:S02]  /*2920*/  SYNCS.PHASECHK.TRANS64.TRYWAIT P0, [UR5], R3 ;  /* 0x00000003ff0075a7 */ /* 0x000e640008001105 */
[----:B-1----:R-:W-:Y:S05]  /*2930*/  @!P0 BRA `(.L_x_45) ;  /* 0x0000007000d88947 */ /* 0x002fea0003800000 */
.L_x_146:
        /* <DEDUP_REMOVED lines=9> */
.L_x_148:
        /* <DEDUP_REMOVED lines=9> */
.L_x_150:
        /* <DEDUP_REMOVED lines=9> */
.L_x_152:
        /* <DEDUP_REMOVED lines=9> */
.L_x_154:
        /* <DEDUP_REMOVED lines=9> */
.L_x_156:
        /* <DEDUP_REMOVED lines=9> */
.L_x_158:
        /* <DEDUP_REMOVED lines=9> */
.L_x_160:
[----:B------:R-:W-:-:S04]  /*2d30*/  UIADD3 UR4, UPT, UPT, UR4, 0x1, URZ ;  /* 0x0000000104047890 */ /* 0x000fc8000fffe0ff */
[----:B------:R-:W-:-:S04]  /*2d40*/  UISETP.NE.AND UP0, UPT, UR4, 0xa, UPT ;  /* 0x0000000a0400788c */ /* 0x000fc8000bf05270 */
[----:B------:R-:W-:Y:S02]  /*2d50*/  USEL UR5, URZ, 0x1, UP0 ;  /* 0x00000001ff057887 */ /* 0x000fe40008000000 */
[----:B------:R-:W-:-:S04]  /*2d60*/  USEL UR4, UR4, URZ, UP0 ;  /* 0x000000ff04047287 */ /* 0x000fc80008000000 */
[----:B------:R-:W-:Y:S01]  /*2d70*/  ULEA UR4, UR4, UR7, 0x3 ;  /* 0x0000000704047291 */ /* 0x000fe2000f8e18ff */
[----:B-1----:R-:W-:-:S04]  /*2d80*/  LOP3.LUT R3, R2, UR5, RZ, 0x3c, !PT ;  /* 0x0000000502037c12 */ /* 0x002fc8000f8e3cff */
[----:B------:R-:W-:Y:S01]  /*2d90*/  SHF.L.U32 R3, R3, 0x1f, RZ ;  /* 0x0000001f03037819 */ /* 0x000fe200000006ff */
[----:B------:R-:W-:-:S07]  /*2da0*/  IMAD.U32 R0, RZ, RZ, UR4 ;  /* 0x00000004ff007e24 */ /* 0x000fce000f8e00ff */
.L_x_53:
[----:B-1----:R1:W2:Y:S02]  /*2db0*/  SYNCS.PHASECHK.TRANS64.TRYWAIT P0, [R0+URZ], R3 ;  /* 0x00000003000075a7 */ /* 0x0022a400080011ff */
[----:B--2---:R-:W-:Y:S05]  /*2dc0*/  @!P0 NANOSLEEP.SYNCS 0x989680 ;  /* 0x009896800000895d */ /* 0x004fea0003900000 */
[----:B------:R-:W2:Y:S02]  /*2dd0*/  @!P0 SYNCS.PHASECHK.TRANS64 P0, [R0+URZ], R3 ;  /* 0x00000003000085a7 */ /* 0x000ea400080010ff */
[----:B--2---:R-:W-:Y:S05]  /*2de0*/  @P0 EXIT ;  /* 0x000000000000094d */ /* 0x004fea0003800000 */
[----:B------:R-:W-:Y:S05]  /*2df0*/  BRA `(.L_x_53) ;  /* 0xfffffffc00ec7947 */ /* 0x000fea000383ffff */
.L_x_23:
[----:B------:R-:W1:Y:S02]  /*2e00*/  S2UR UR4, SR_CgaCtaId ;  /* 0x00000000000479c3 */ /* 0x000e640000008800 */
[----:B-1----:R-:W-:-:S04]  /*2e10*/  UISETP.NE.AND UP0, UPT, UR4, URZ, UPT ;  /* 0x000000ff0400728c */ /* 0x002fc8000bf05270 */
[----:B------:R-:W-:-:S09]  /*2e20*/  UISETP.NE.OR UP0, UPT, UR17, 0x1, UP0 ;  /* 0x000000011100788c */ /* 0x000fd20008705670 */
[----:B------:R-:W-:Y:S05]  /*2e30*/  BRA.U UP0, `(.L_x_54) ;  /* 0x00000005004c7547 */ /* 0x000fea000b800000 */
[----:B------:R-:W1:Y:S01]  /*2e40*/  S2UR UR5, SR_CgaCtaId ;  /* 0x00000000000579c3 */ /* 0x000e620000008800 */
[----:B------:R-:W-:Y:S01]  /*2e50*/  UMOV UR4, 0x400 ;  /* 0x0000040000047882 */ /* 0x000fe20000000000 */
[----:B------:R-:W-:Y:S01]  /*2e60*/  ISETP.GE.U32.AND P2, PT, R0, 0x4, PT ;  /* 0x000000040000780c */ /* 0x000fe20003f46070 */
[----:B------:R-:W-:Y:S01]  /*2e70*/  IMAD.MOV.U32 R12, RZ, RZ, 0x1 ;  /* 0x00000001ff0c7424 */ /* 0x000fe200078e00ff */
[----:B------:R-:W-:Y:S02]  /*2e80*/  CS2R R10, SRZ ;  /* 0x00000000000a7805 */ /* 0x000fe4000001ff00 */
[----:B------:R-:W-:Y:S01]  /*2e90*/  CS2R R8, SRZ ;  /* 0x0000000000087805 */ /* 0x000fe2000001ff00 */
[----:B-1----:R-:W-:-:S03]  /*2ea0*/  ULEA UR6, UR5, UR4, 0x18 ;  /* 0x0000000405067291 */ /* 0x002fc6000f8ec0ff */
[----:B------:R-:W-:-:S09]  /*2eb0*/  UMOV UR5, URZ ;  /* 0x000000ff00057c82 */ /* 0x000fd20008000000 */
.L_x_58:
[----:B------:R-:W-:Y:S02]  /*2ec0*/  LEA R2, R8, UR6, 0x3 ;  /* 0x0000000608027c11 */ /* 0x000fe4000f8e18ff */
[----:B------:R-:W-:-:S03]  /*2ed0*/  SHF.L.U32 R5, R9, 0x1f, RZ ;  /* 0x0000001f09057819 */ /* 0x000fc600000006ff */
[----:B------:R-:W-:Y:S01]  /*2ee0*/  VIADD R4, R2, 0x160 ;  /* 0x0000016002047836 */ /* 0x000fe20000000000 */
[----:B------:R-:W1:Y:S02]  /*2ef0*/  SYNCS.PHASECHK.TRANS64.TRYWAIT P0, [R2+URZ+0x150], R5 ;  /* 0x00015005020075a7 */ /* 0x000e6400080011ff */
[----:B-1----:R-:W-:Y:S05]  /*2f00*/  @!P0 BRA `(.L_x_55) ;  /* 0x0000007000248947 */ /* 0x002fea0003800000 */
.L_x_161:
[----:B------:R-:W-:Y:S01]  /*2f10*/  ULEA UR4, UR5, UR6, 0x3 ;  /* 0x0000000605047291 */ /* 0x000fe2000f8e18ff */
[----:B------:R-:W-:Y:S02]  /*2f20*/  PRMT R4, RZ, 0x654, R4 ;  /* 0x00000654ff047816 */ /* 0x000fe40000000004 */
[----:B-1----:R-:W-:Y:S01]  /*2f30*/  SHF.L.U32 R5, R12, 0x1f, RZ ;  /* 0x0000001f0c057819 */ /* 0x002fe200000006ff */
[----:B------:R-:W-:Y:S01]  /*2f40*/  UIADD3 UR7, UPT, UPT, UR4, 0xf0, URZ ;  /* 0x000000f004077890 */ /* 0x000fe2000fffe0ff */
[----:B------:R1:W-:Y:S05]  /*2f50*/  SYNCS.ARRIVE.TRANS64.RED.A1T0 RZ, [R4+URZ], RZ ;  /* 0x000000ff04ff79a7 */ /* 0x0003ea00081004ff */
[----:B------:R-:W-:Y:S01]  /*2f60*/  IMAD.U32 R7, RZ, RZ, UR7 ;  /* 0x00000007ff077e24 */ /* 0x000fe2000f8e00ff */
[----:B------:R-:W2:Y:S04]  /*2f70*/  SYNCS.PHASECHK.TRANS64.TRYWAIT P0, [UR4+0x100], R5 ;  /* 0x00010005ff0075a7 */ /* 0x000ea80008001104 */
[----:B------:R-:W-:Y:S01]  /*2f80*/  PRMT R6, R0, 0x654, R7 ;  /* 0x0000065400067816 */ /* 0x000fe20000000007 */
[----:B-1----:R-:W-:Y:S01]  /*2f90*/  @!P2 IMAD.MOV.U32 R4, RZ, RZ, 0x10 ;  /* 0x00000010ff04a424 */ /* 0x002fe200078e00ff */
[----:B--2---:R-:W-:Y:S06]  /*2fa0*/  @!P0 BRA `(.L_x_56) ;  /* 0x0000007000108947 */ /* 0x004fec0003800000 */
.L_x_163:
[----:B------:R-:W-:Y:S01]  /*2fb0*/  ULEA UR8, UR5, UR6, 0x4 ;  /* 0x0000000605087291 */ /* 0x000fe2000f8e20ff */
[----:B------:R-:W-:Y:S01]  /*2fc0*/  SEL R3, R6, R3, !P2 ;  /* 0x0000000306037207 */ /* 0x000fe20005000000 */
[----:B------:R-:W-:Y:S01]  /*2fd0*/  UIADD3 UR9, UPT, UPT, UR4, 0xf0, URZ ;  /* 0x000000f004097890 */ /* 0x000fe2000fffe0ff */
[----:B-1----:R-:W-:Y:S01]  /*2fe0*/  LEA R2, R11, UR6, 0x3 ;  /* 0x000000060b027c11 */ /* 0x002fe2000f8e18ff */
[----:B------:R-:W-:Y:S01]  /*2ff0*/  UIADD3 UR8, UPT, UPT, UR8, 0x180, URZ ;  /* 0x0000018008087890 */ /* 0x000fe2000fffe0ff */
[----:B------:R-:W-:Y:S01]  /*3000*/  SHF.L.U32 R5, R10, 0x1f, RZ ;  /* 0x0000001f0a057819 */ /* 0x000fe200000006ff */
[----:B------:R1:W-:Y:S01]  /*3010*/  @!P2 SYNCS.ARRIVE.TRANS64.RED RZ, [R3+URZ], R4 ;  /* 0x0000000403ffa9a7 */ /* 0x0003e200080004ff */
[----:B------:R-:W-:Y:S01]  /*3020*/  UIADD3 UR4, UPT, UPT, UR5, 0x1, URZ ;  /* 0x0000000105047890 */ /* 0x000fe2000fffe0ff */
[----:B------:R-:W-:-:S03]  /*3030*/  VIADD R8, R8, 0x1 ;  /* 0x0000000108087836 */ /* 0x000fc60000000000 */
[----:B------:R-:W-:Y:S02]  /*3040*/  UISETP.NE.AND UP0, UPT, UR4, 0x2, UPT ;  /* 0x000000020400788c */ /* 0x000fe4000bf05270 */
[----:B------:R-:W-:Y:S06]  /*3050*/  UGETNEXTWORKID.BROADCAST [UR8], [UR9] ;  /* 0x00000000080073ca */ /* 0x000fec0008000100 */
[----:B------:R-:W-:Y:S01]  /*3060*/  USEL UR7, URZ, 0x1, UP0 ;  /* 0x00000001ff077887 */ /* 0x000fe20008000000 */
[----:B------:R-:W-:Y:S01]  /*3070*/  ISETP.NE.AND P0, PT, R8, 0x2, PT ;  /* 0x000000020800780c */ /* 0x000fe20003f05270 */
[----:B------:R-:W-:Y:S01]  /*3080*/  USEL UR5, UR4, URZ, UP0 ;  /* 0x000000ff04057287 */ /* 0x000fe20008000000 */
[----:B------:R-:W2:Y:S03]  /*3090*/  SYNCS.PHASECHK.TRANS64.TRYWAIT P1, [R2+URZ+0xf0], R5 ;  /* 0x0000f005020075a7 */ /* 0x000ea600080211ff */
[----:B------:R-:W-:Y:S01]  /*30a0*/  LOP3.LUT R12, R12, UR7, RZ, 0x3c, !PT ;  /* 0x000000070c0c7c12 */ /* 0x000fe2000f8e3cff */
[----:B-12---:R-:W-:Y:S07]  /*30b0*/  @!P1 BRA `(.L_x_57) ;  /* 0x0000006c00e49947 */ /* 0x006fee0003800000 */
.L_x_164:
[C---:B------:R-:W-:Y:S01]  /*30c0*/  LEA R4, R11.reuse, UR6, 0x4 ;  /* 0x000000060b047c11 */ /* 0x040fe2000f8e20ff */
[----:B-1----:R-:W-:Y:S01]  /*30d0*/  VIADD R2, R2, 0x100 ;  /* 0x0000010002027836 */ /* 0x002fe20000000000 */
[----:B------:R-:W-:Y:S01]  /*30e0*/  SEL R8, R8, RZ, P0 ;  /* 0x000000ff08087207 */ /* 0x000fe20000000000 */
[----:B------:R-:W-:-:S03]  /*30f0*/  VIADD R11, R11, 0x1 ;  /* 0x000000010b0b7836 */ /* 0x000fc60000000000 */
[----:B------:R-:W1:Y:S01]  /*3100*/  LDS.128 R4, [R4+0x180] ;  /* 0x0001800004047984 */ /* 0x000e620000000c00 */
[----:B------:R-:W-:Y:S02]  /*3110*/  PRMT R2, RZ, 0x654, R2 ;  /* 0x00000654ff027816 */ /* 0x000fe40000000002 */
[C---:B------:R-:W-:Y:S01]  /*3120*/  ISETP.NE.AND P1, PT, R11.reuse, 0x2, PT ;  /* 0x000000020b00780c */ /* 0x040fe20003f25270 */
[----:B------:R-:W-:Y:S01]  /*3130*/  @!PT LDS RZ, [RZ] ;  /* 0x00000000fffff984 */ /* 0x000fe20000000800 */
[----:B------:R-:W-:Y:S01]  /*3140*/  @!PT LDS RZ, [RZ] ;  /* 0x00000000fffff984 */ /* 0x000fe20000000800 */
[----:B------:R-:W-:Y:S01]  /*3150*/  @!PT LDS RZ, [RZ] ;  /* 0x00000000fffff984 */ /* 0x000fe20000000800 */
[----:B------:R-:W-:Y:S01]  /*3160*/  @!PT LDS RZ, [RZ] ;  /* 0x00000000fffff984 */ /* 0x000fe20000000800 */
[----:B------:R2:W-:Y:S06]  /*3170*/  MEMBAR.ALL.CTA ;  /* 0x0000000000007992 */ /* 0x0005ec0000008000 */
[----:B--2---:R-:W2:Y:S01]  /*3180*/  FENCE.VIEW.ASYNC.S ;  /* 0x00000000000073c6 */ /* 0x004ea20000000000 */
[----:B------:R-:W-:Y:S01]  /*3190*/  SEL R11, R11, RZ, P1 ;  /* 0x000000ff0b0b7207 */ /* 0x000fe20000800000 */
[----:B--2---:R2:W-:Y:S01]  /*31a0*/  SYNCS.ARRIVE.TRANS64.RED.A1T0 RZ, [R2+URZ], RZ ;  /* 0x000000ff02ff79a7 */ /* 0x0045e200081004ff */
[----:B-1----:R-:W-:-:S02]  /*31b0*/  LOP3.LUT P3, RZ, R6, 0x1, RZ, 0xc0, !PT ;  /* 0x0000000106ff7812 */ /* 0x002fc4000786c0ff */
[----:B------:R-:W-:-:S04]  /*31c0*/  SEL R5, RZ, 0x1, P1 ;  /* 0x00000001ff057807 */ /* 0x000fc80000800000 */
[----:B------:R-:W-:Y:S02]  /*31d0*/  LOP3.LUT R10, R10, R5, RZ, 0x3c, !PT ;  /* 0x000000050a0a7212 */ /* 0x000fe400078e3cff */
[----:B--2---:R-:W-:-:S04]  /*31e0*/  SEL R2, RZ, 0x1, P0 ;  /* 0x00000001ff027807 */ /* 0x004fc80000000000 */
[----:B------:R-:W-:Y:S01]  /*31f0*/  LOP3.LUT R9, R9, R2, RZ, 0x3c, !PT ;  /* 0x0000000209097212 */ /* 0x000fe200078e3cff */
[----:B------:R-:W-:Y:S06]  /*3200*/  @P3 BRA `(.L_x_58) ;  /* 0xfffffffc002c3947 */ /* 0x000fec000383ffff */
[----:B------:R-:W-:Y:S01]  /*3210*/  ULEA UR4, UR5, UR6, 0x3 ;  /* 0x0000000605047291 */ /* 0x000fe2000f8e18ff */
[----:B------:R-:W-:-:S08]  /*3220*/  SHF.L.U32 R3, R12, 0x1f, RZ ;  /* 0x0000001f0c037819 */ /* 0x000fd000000006ff */
[----:B------:R-:W1:Y:S02]  /*3230*/  SYNCS.PHASECHK.TRANS64 P0, [UR4+0x100], R3 ;  /* 0x00010003ff0075a7 */ /* 0x000e640008001004 */
[----:B-1----:R-:W-:Y:S05]  /*3240*/  @P0 BRA `(.L_x_59) ;  /* 0x0000000000080947 */ /* 0x002fea0003800000 */
[----:B------:R-:W1:Y:S02]  /*3250*/  SYNCS.PHASECHK.TRANS64.TRYWAIT P0, [UR4+0x100], R3 ;  /* 0x00010003ff0075a7 */ /* 0x000e640008001104 */
[----:B-1----:R-:W-:Y:S05]  /*3260*/  @!P0 BRA `(.L_x_60) ;  /* 0x0000006c008c8947 */ /* 0x002fea0003800000 */
.L_x_59:
[----:B------:R-:W-:-:S04]  /*3270*/  UIADD3 UR7, UPT, UPT, UR5, 0x1, URZ ;  /* 0x0000000105077890 */ /* 0x000fc8000fffe0ff */
[----:B------:R-:W-:-:S04]  /*3280*/  UISETP.NE.AND UP0, UPT, UR7, 0x2, UPT ;  /* 0x000000020700788c */ /* 0x000fc8000bf05270 */
[----:B------:R-:W-:Y:S02]  /*3290*/  USEL UR8, URZ, 0x1, UP0 ;  /* 0x00000001ff087887 */ /* 0x000fe40008000000 */
[----:B------:R-:W-:-:S04]  /*32a0*/  USEL UR7, UR7, URZ, UP0 ;  /* 0x000000ff07077287 */ /* 0x000fc80008000000 */
[----:B------:R-:W-:Y:S01]  /*32b0*/  ULEA UR7, UR7, UR6, 0x3 ;  /* 0x0000000607077291 */ /* 0x000fe2000f8e18ff */
[----:B-1----:R-:W-:-:S04]  /*32c0*/  LOP3.LUT R3, R12, UR8, RZ, 0x3c, !PT ;  /* 0x000000080c037c12 */ /* 0x002fc8000f8e3cff */
[----:B------:R-:W-:-:S04]  /*32d0*/  SHF.L.U32 R0, R3, 0x1f, RZ ;  /* 0x0000001f03007819 */ /* 0x000fc800000006ff */
[----:B------:R-:W1:Y:S02]  /*32e0*/  SYNCS.PHASECHK.TRANS64 P0, [UR7+0x100], R0 ;  /* 0x00010000ff0075a7 */ /* 0x000e640008001007 */
[----:B-1----:R-:W-:Y:S05]  /*32f0*/  @P0 EXIT ;  /* 0x000000000000094d */ /* 0x002fea0003800000 */
[----:B------:R-:W-:Y:S02]  /*3300*/  SHF.L.U32 R3, R3, 0x1f, RZ ;  /* 0x0000001f03037819 */ /* 0x000fe400000006ff */
[----:B------:R-:W-:-:S07]  /*3310*/  MOV R0, UR7 ;  /* 0x0000000700007c02 */ /* 0x000fce0008000f00 */
.L_x_61:
[----:B-1----:R1:W2:Y:S02]  /*3320*/  SYNCS.PHASECHK.TRANS64.TRYWAIT P0, [R0+URZ+0x100], R3 ;  /* 0x00010003000075a7 */ /* 0x0022a400080011ff */
[----:B--2---:R-:W-:Y:S05]  /*3330*/  @!P0 NANOSLEEP.SYNCS 0x989680 ;  /* 0x009896800000895d */ /* 0x004fea0003900000 */
[----:B------:R-:W2:Y:S02]  /*3340*/  @!P0 SYNCS.PHASECHK.TRANS64 P0, [R0+URZ+0x100], R3 ;  /* 0x00010003000085a7 */ /* 0x000ea400080010ff */
[----:B--2---:R-:W-:Y:S05]  /*3350*/  @P0 EXIT ;  /* 0x000000000000094d */ /* 0x004fea0003800000 */
[----:B------:R-:W-:Y:S05]  /*3360*/  BRA `(.L_x_61) ;  /* 0xfffffffc00ec7947 */ /* 0x000fea000383ffff */
.L_x_54:
[----:B------:R-:W-:Y:S05]  /*3370*/  BRA.U UP4, `(.L_x_62) ;  /* 0x0000000d04a07547 */ /* 0x000fea000b800000 */
[----:B------:R-:W1:Y:S01]  /*3380*/  S2UR UR7, SR_CgaCtaId ;  /* 0x00000000000779c3 */ /* 0x000e620000008800 */
[----:B------:R-:W-:Y:S01]  /*3390*/  UMOV UR4, 0x40 ;  /* 0x0000004000047882 */ /* 0x000fe20000000000 */
[----:B------:R-:W-:Y:S01]  /*33a0*/  NOP ;  /* 0x0000000000007918 */ /* 0x000fe20000000000 */
[----:B------:R-:W-:Y:S01]  /*33b0*/  UMOV UR6, 0x400 ;  /* 0x0000040000067882 */ /* 0x000fe20000000000 */
[----:B-1----:R-:W-:Y:S02]  /*33c0*/  ULEA UR5, UR7, UR4, 0x18 ;  /* 0x0000000407057291 */ /* 0x002fe4000f8ec0ff */
[----:B------:R-:W-:-:S07]  /*33d0*/  ULEA UR6, UR7, UR6, 0x18 ;  /* 0x0000000607067291 */ /* 0x000fce000f8ec0ff */
[----:B------:R-:W1:Y:S02]  /*33e0*/  LDS.U8 R0, [UR5+0x1c] ;  /* 0x00001c05ff007984 */ /* 0x000e640008000000 */
[----:B-1----:R-:W-:-:S13]  /*33f0*/  ISETP.NE.AND P0, PT, R0, RZ, PT ;  /* 0x000000ff0000720c */ /* 0x002fda0003f05270 */
[----:B------:R-:W-:Y:S05]  /*3400*/  @P0 BRA `(.L_x_63) ;  /* 0x0000000000580947 */ /* 0x000fea0003800000 */
[----:B------:R-:W-:-:S13]  /*3410*/  ELECT P0, URZ, PT ;  /* 0x0000000000ff782f */ /* 0x000fda0003800000 */
[----:B------:R-:W-:Y:S05]  /*3420*/  @!P0 BRA `(.L_x_64) ;  /* 0x0000000000608947 */ /* 0x000fea0003800000 */
[----:B------:R-:W-:Y:S01]  /*3430*/  UMOV UR4, 0x10 ;  /* 0x0000001000047882 */ /* 0x000fe20000000000 */
[----:B------:R-:W-:Y:S01]  /*3440*/  HFMA2 R0, -RZ, RZ, 0, 5.9604644775390625e-08 ;  /* 0x00000001ff007431 */ /* 0x000fe200000001ff */
[----:B------:R-:W-:-:S03]  /*3450*/  MOV R3, 0xffff ;  /* 0x0000ffff00037802 */ /* 0x000fc60000000f00 */
[----:B------:R-:W-:Y:S04]  /*3460*/  DEPBAR.LE SB1, 0x36 ;  /* 0x00009d800000791a */ /* 0x000fe80000000000 */
[----:B------:R-:W1:Y:S02]  /*3470*/  UTCATOMSWS.FIND_AND_SET.ALIGN UP0, UR4, UR4 ;  /* 0x00000004000475e3 */ /* 0x000e640008000800 */
[----:B-1----:R-:W-:Y:S01]  /*3480*/  MOV R4, UR4 ;  /* 0x0000000400047c02 */ /* 0x002fe20008000f00 */
[----:B------:R-:W-:Y:S06]  /*3490*/  BRA.U UP0, `(.L_x_65) ;  /* 0x0000000100187547 */ /* 0x000fec000b800000 */
.L_x_66:
[----:B------:R-:W-:Y:S05]  /*34a0*/  NANOSLEEP 0x64 ;  /* 0x000000640000795d */ /* 0x000fea0003800000 */
[----:B------:R-:W-:-:S05]  /*34b0*/  UMOV UR4, 0x10 ;  /* 0x0000001000047882 */ /* 0x000fca0000000000 */
[----:B------:R-:W-:Y:S04]  /*34c0*/  DEPBAR.LE SB1, 0x36 ;  /* 0x00009d800000791a */ /* 0x000fe80000000000 */
[----:B------:R-:W1:Y:S02]  /*34d0*/  UTCATOMSWS.FIND_AND_SET.ALIGN UP0, UR4, UR4 ;  /* 0x00000004000475e3 */ /* 0x000e640008000800 */
[----:B-1----:R-:W-:Y:S01]  /*34e0*/  MOV R4, UR4 ;  /* 0x0000000400047c02 */ /* 0x002fe20008000f00 */
[----:B------:R-:W-:Y:S05]  /*34f0*/  BRA.U !UP0, `(.L_x_66) ;  /* 0xfffffffd08e87547 */ /* 0x000fea000b83ffff */
.L_x_65:
[-C--:B------:R-:W-:Y:S02]  /*3500*/  SHF.L.U32 R3, R3, R4.reuse, RZ ;  /* 0x0000000403037219 */ /* 0x080fe400000006ff */
[----:B------:R-:W-:Y:S01]  /*3510*/  SHF.L.U32 R0, R0, R4, RZ ;  /* 0x0000000400007219 */ /* 0x000fe200000006ff */
[----:B------:R-:W-:Y:S02]  /*3520*/  IMAD.SHL.U32 R4, R4, 0x20, RZ ;  /* 0x0000002004047824 */ /* 0x000fe400078e00ff */
[----:B------:R1:W-:Y:S04]  /*3530*/  ATOMS.OR RZ, [UR5+0x14], R3 ;  /* 0x00001403ffff798c */ /* 0x0003e8000b000005 */
[----:B------:R1:W-:Y:S04]  /*3540*/  ATOMS.OR RZ, [UR5+0x18], R0 ;  /* 0x00001800ffff798c */ /* 0x0003e8000b000005 */
[----:B------:R1:W-:Y:S01]  /*3550*/  STS [UR6+0x1a0], R4 ;  /* 0x0001a004ff007988 */ /* 0x0003e20008000806 */
[----:B------:R-:W-:Y:S05]  /*3560*/  BRA `(.L_x_64) ;  /* 0x0000000000107947 */ /* 0x000fea0003800000 */
.L_x_63:
[----:B------:R-:W-:Y:S02]  /*3570*/  MOV R0, 0xffffffff ;  /* 0xffffffff00007802 */ /* 0x000fe40000000f00 */
[----:B------:R-:W-:-:S03]  /*3580*/  MOV R4, 0x35b0 ;  /* 0x000035b000047802 */ /* 0x000fc60000000f00 */
[----:B------:R1:W-:Y:S04]  /*3590*/  STS [UR6+0x1a0], R0 ;  /* 0x0001a000ff007988 */ /* 0x0003e80008000806 */
[----:B-1---5:R-:W-:Y:S05]  /*35a0*/  CALL.REL.NOINC `($__internal_1_$__cuda_sm10x_tcgen05_guardrail_trap_phase_invalid_during_alloc) ;  /* 0x0000007000d07944 */ /* 0x022fea0003c00000 */
.L_x_64:
[----:B------:R-:W-:Y:S05]  /*35b0*/  WARPSYNC.ALL ;  /* 0x0000000000007948 */ /* 0x000fea0003800000 */
[----:B------:R-:W2:Y:S01]  /*35c0*/  S2UR UR4, SR_CgaCtaId ;  /* 0x00000000000479c3 */ /* 0x000ea20000008800 */
[----:B------:R-:W-:Y:S01]  /*35d0*/  UMOV UR17, 0x400 ;  /* 0x0000040000117882 */ /* 0x000fe20000000000 */
[----:B------:R-:W-:-:S06]  /*35e0*/  NOP ;  /* 0x0000000000007918 */ /* 0x000fcc0000000000 */
[----:B------:R-:W-:Y:S06]  /*35f0*/  BAR.ARV 0x6, 0xa0 ;  /* 0x0182800000007b1d */ /* 0x000fec0000002000 */
[----:B------:R-:W3:Y:S01]  /*3600*/  LDCU UR5, c[0x0][0x38c] ;  /* 0x00007180ff0577ac */ /* 0x000ee20008000800 */
[----:B------:R-:W-:Y:S01]  /*3610*/  LOP3.LUT R2, R2, 0xffff, RZ, 0xc0, !PT ;  /* 0x0000ffff02027812 */ /* 0x000fe200078ec0ff */
[----:B------:R-:W-:Y:S01]  /*3620*/  IMAD.MOV.U32 R11, RZ, RZ, 0x1 ;  /* 0x00000001ff0b7424 */ /* 0x000fe200078e00ff */
[----:B------:R-:W-:Y:S01]  /*3630*/  CS2R R8, SRZ ;  /* 0x0000000000087805 */ /* 0x000fe2000001ff00 */
[----:B------:R-:W4:Y:S01]  /*3640*/  LDCU UR8, c[0x0][0x38c] ;  /* 0x00007180ff0877ac */ /* 0x000f220008000800 */
[----:B------:R-:W-:Y:S01]  /*3650*/  R2UR UR19, R2 ;  /* 0x00000000021372ca */ /* 0x000fe200000e0000 */
[----:B------:R-:W-:Y:S01]  /*3660*/  IMAD.MOV.U32 R10, RZ, RZ, RZ ;  /* 0x000000ffff0a7224 */ /* 0x000fe200078e00ff */
[----:B------:R-:W-:Y:S01]  /*3670*/  UMOV UR22, URZ ;  /* 0x000000ff00167c82 */ /* 0x000fe20008000000 */
[----:B------:R-:W-:Y:S01]  /*3680*/  UMOV UR14, URZ ;  /* 0x000000ff000e7c82 */ /* 0x000fe20008000000 */
[----:B--2---:R-:W-:Y:S01]  /*3690*/  ULEA UR17, UR4, UR17, 0x18 ;  /* 0x0000001104117291 */ /* 0x004fe2000f8ec0ff */
[----:B------:R-:W-:Y:S01]  /*36a0*/  UMOV UR26, 0x0 ;  /* 0x00000000001a7882 */ /* 0x000fe20000000000 */
[----:B------:R-:W-:-:S02]  /*36b0*/  UMOV UR27, 0x4400490 ;  /* 0x04400490001b7882 */ /* 0x000fc40000000000 */
[----:B------:R-:W-:Y:S02]  /*36c0*/  UIADD3 UR6, UPT, UPT, UR17, 0x6400, URZ ;  /* 0x0000640011067890 */ /* 0x000fe4000fffe0ff */
[----:B------:R-:W-:Y:S02]  /*36d0*/  UIADD3 UR7, UPT, UPT, UR17, 0x10400, URZ ;  /* 0x0001040011077890 */ /* 0x000fe4000fffe0ff */
[----:B---3--:R-:W-:Y:S01]  /*36e0*/  UIADD3 UR5, UPT, UPT, UR5, 0x3f, URZ ;  /* 0x0000003f05057890 */ /* 0x008fe2000fffe0ff */
[----:B-1----:R-:W1:Y:S01]  /*36f0*/  LDS R0, [UR17+0x1a0] ;  /* 0x0001a011ff007984 */ /* 0x002e620008000800 */
[----:B------:R-:W-:Y:S02]  /*3700*/  USHF.R.U32.HI UR6, URZ, 0x4, UR6 ;  /* 0x00000004ff067899 */ /* 0x000fe40008011606 */
[----:B------:R-:W-:Y:S02]  /*3710*/  USHF.R.S32.HI UR4, URZ, 0x1f, UR5 ;  /* 0x0000001fff047899 */ /* 0x000fe40008011405 */
[----:B------:R-:W-:-:S02]  /*3720*/  ULOP3.LUT UR6, UR6, 0x3fff, URZ, 0xc0, !UPT ;  /* 0x00003fff06067892 */ /* 0x000fc4000f8ec0ff */
[----:B------:R-:W-:Y:S02]  /*3730*/  ULEA.HI UR4, UR4, UR5, URZ, 0x6 ;  /* 0x0000000504047291 */ /* 0x000fe4000f8f30ff */
[----:B------:R-:W-:Y:S02]  /*3740*/  USHF.R.U32.HI UR5, URZ, 0x4, UR7 ;  /* 0x00000004ff057899 */ /* 0x000fe40008011607 */
[----:B------:R-:W-:Y:S02]  /*3750*/  USHF.R.S32.HI UR28, URZ, 0x6, UR4 ;  /* 0x00000006ff1c7899 */ /* 0x000fe40008011404 */
[----:B------:R-:W-:Y:S02]  /*3760*/  ULOP3.LUT UR5, UR5, 0x3fff, URZ, 0xc0, !UPT ;  /* 0x00003fff05057892 */ /* 0x000fe4000f8ec0ff */
[----:B------:R-:W-:Y:S02]  /*3770*/  UISETP.LT.AND UP0, UPT, UR28, 0x1, UPT ;  /* 0x000000011c00788c */ /* 0x000fe4000bf01270 */
[----:B------:R-:W-:-:S02]  /*3780*/  ULOP3.LUT UR20, UR6, 0x10000, URZ, 0xfc, !UPT ;  /* 0x0001000006147892 */ /* 0x000fc4000f8efcff */
[----:B------:R-:W-:Y:S02]  /*3790*/  USEL UR29, UR28, 0x1, !UP0 ;  /* 0x000000011c1d7887 */ /* 0x000fe4000c000000 */
[----:B------:R-:W-:Y:S02]  /*37a0*/  ULOP3.LUT UR21, UR5, 0x10000, URZ, 0xfc, !UPT ;  /* 0x0001000005157892 */ /* 0x000fe4000f8efcff */
[----:B------:R-:W-:Y:S02]  /*37b0*/  UIADD3 UR29, UPT, UPT, -UR29, URZ, URZ ;  /* 0x000000ff1d1d7290 */ /* 0x000fe4000fffe1ff */
[----:B----4-:R-:W-:Y:S01]  /*37c0*/  UISETP.GE.AND UP4, UPT, UR8, 0x1, UPT ;  /* 0x000000010800788c */ /* 0x010fe2000bf86270 */
[----:B------:R-:W-:Y:S01]  /*37d0*/  UMOV UR24, 0x0 ;  /* 0x0000000000187882 */ /* 0x000fe20000000000 */
[----:B------:R-:W-:Y:S01]  /*37e0*/  UMOV UR25, 0x4400490 ;  /* 0x0440049000197882 */ /* 0x000fe20000000000 */
[----:B-1----:R-:W-:-:S15]  /*37f0*/  R2UR UR30, R0 ;  /* 0x00000000001e72ca */ /* 0x002fde00000e0000 */
.L_x_73:
[----:B------:R-:W-:Y:S02]  /*3800*/  LEA R0, R10, UR17, 0x3 ;  /* 0x000000110a007c11 */ /* 0x000fe4000f8e18ff */
[----:B------:R-:W-:Y:S02]  /*3810*/  SHF.L.U32 R5, R9, 0x1f, RZ ;  /* 0x0000001f09057819 */ /* 0x000fe400000006ff */
[----:B------:R-:W-:Y:S01]  /*3820*/  PLOP3.LUT P0, PT, PT, PT, UP4, 0x80, 0x8 ;  /* 0x000000000008781c */ /* 0x000fe20003f0f048 */
[----:B------:R-:W-:Y:S01]  /*3830*/  VIADD R3, R0, 0x100 ;  /* 0x0000010000037836 */ /* 0x000fe20000000000 */
[----:B-1----:R-:W1:Y:S02]  /*3840*/  SYNCS.PHASECHK.TRANS64.TRYWAIT P1, [R0+URZ+0xf0], R5 ;  /* 0x0000f005000075a7 */ /* 0x002e6400080211ff */
[----:B-1-3--:R-:W-:Y:S09]  /*3850*/  @!P1 BRA `(.L_x_67) ;  /* 0x0000006800289947 */ /* 0x00aff20003800000 */
.L_x_166:
[----:B------:R-:W-:Y:S01]  /*3860*/  LEA R4, R10, UR17, 0x4 ;  /* 0x000000110a047c11 */ /* 0x000fe2000f8e20ff */
[----:B------:R-:W-:Y:S01]  /*3870*/  @UP4 ULEA UR4, UR14, UR17, 0x3 ;  /* 0x000000110e044291 */ /* 0x000fe2000f8e18ff */
[----:B------:R-:W-:Y:S01]  /*3880*/  PLOP3.LUT P2, PT, PT, PT, PT, 0x80, 0x8 ;  /* 0x000000000008781c */ /* 0x000fe20003f4f070 */
[----:B------:R-:W-:Y:S01]  /*3890*/  ULEA UR23, UR22, UR17, 0x3 ;  /* 0x0000001116177291 */ /* 0x000fe2000f8e18ff */
[----:B------:R-:W-:Y:S02]  /*38a0*/  PRMT R3, RZ, 0x654, R3 ;  /* 0x00000654ff037816 */ /* 0x000fe40000000003 */
[----:B-1----:R-:W1:Y:S01]  /*38b0*/  LDS.128 R4, [R4+0x180] ;  /* 0x0001800004047984 */ /* 0x002e620000000c00 */
[----:B------:R-:W-:Y:S02]  /*38c0*/  @P0 SHF.L.U32 R2, R8, 0x1f, RZ ;  /* 0x0000001f08020819 */ /* 0x000fe400000006ff */
[----:B------:R-:W-:Y:S01]  /*38d0*/  SHF.L.U32 R0, R11, 0x1f, RZ ;  /* 0x0000001f0b007819 */ /* 0x000fe200000006ff */
[----:B------:R-:W-:Y:S01]  /*38e0*/  @!PT LDS RZ, [RZ] ;  /* 0x00000000fffff984 */ /* 0x000fe20000000800 */
[----:B------:R-:W-:Y:S01]  /*38f0*/  @!PT LDS RZ, [RZ] ;  /* 0x00000000fffff984 */ /* 0x000fe20000000800 */
[----:B------:R-:W-:Y:S01]  /*3900*/  @!PT LDS RZ, [RZ] ;  /* 0x00000000fffff984 */ /* 0x000fe20000000800 */
[----:B------:R-:W-:Y:S01]  /*3910*/  @!PT LDS RZ, [RZ] ;  /* 0x00000000fffff984 */ /* 0x000fe20000000800 */
[----:B------:R2:W-:Y:S06]  /*3920*/  MEMBAR.ALL.CTA ;  /* 0x0000000000007992 */ /* 0x0005ec0000008000 */
[----:B--2---:R-:W2:Y:S02]  /*3930*/  FENCE.VIEW.ASYNC.S ;  /* 0x00000000000073c6 */ /* 0x004ea40000000000 */
[----:B--2---:R2:W-:Y:S01]  /*3940*/  SYNCS.ARRIVE.TRANS64.RED.A1T0 RZ, [R3+URZ], RZ ;  /* 0x000000ff03ff79a7 */ /* 0x0045e200081004ff */
[----:B------:R2:W3:Y:S01]  /*3950*/  @P0 SYNCS.PHASECHK.TRANS64.TRYWAIT P2, [UR4], R2 ;  /* 0x00000002ff0005a7 */ /* 0x0004e20008041104 */
[----:B------:R-:W-:Y:S01]  /*3960*/  ULEA.HI UR4, UR22, UR22, URZ, 0x1 ;  /* 0x0000001616047291 */ /* 0x000fe2000f8f08ff */
[----:B-1----:R-:W-:-:S03]  /*3970*/  LOP3.LUT P1, RZ, R6, 0x1, RZ, 0xc0, !PT ;  /* 0x0000000106ff7812 */ /* 0x002fc6000782c0ff */
[----:B------:R-:W-:Y:S02]  /*3980*/  USHF.L.U32 UR18, UR4, 0x7, URZ ;  /* 0x0000000704127899 */ /* 0x000fe400080006ff */
[----:B------:R-:W-:Y:S02]  /*3990*/  ULOP3.LUT UR4, UR4, 0xffe, URZ, 0xc0, !UPT ;  /* 0x00000ffe04047892 */ /* 0x000fe4000f8ec0ff */
[----:B------:R-:W-:Y:S02]  /*39a0*/  ULOP3.LUT UR18, UR18, 0xffffff00, URZ, 0xc0, !UPT ;  /* 0xffffff0012127892 */ /* 0x000fe4000f8ec0ff */
[----:B------:R-:W-:Y:S02]  /*39b0*/  UIADD3 UR4, UPT, UPT, -UR4, UR22, URZ ;  /* 0x0000001604047290 */ /* 0x000fe4000fffe1ff */
[----:B------:R-:W-:Y:S01]  /*39c0*/  UIADD3 UR18, UPT, UPT, UR30, UR18, URZ ;  /* 0x000000121e127290 */ /* 0x000fe2000fffe0ff */
[----:B------:R-:W1:Y:S03]  /*39d0*/  SYNCS.PHASECHK.TRANS64.TRYWAIT P0, [UR23+0x130], R0 ;  /* 0x00013000ff0075a7 */ /* 0x000e660008001117 */
[----:B------:R-:W-:Y:S01]  /*39e0*/  ULEA UR18, UR4, UR18, 0x14 ;  /* 0x0000001204127291 */ /* 0x000fe2000f8ea0ff */
[----:B-123--:R-:W-:Y:S11]  /*39f0*/  @!P0 BRA `(.L_x_68) ;  /* 0x0000006400d48947 */ /* 0x00eff60003800000 */
.L_x_168:
[----:B------:R-:W-:Y:S01]  /*3a00*/  IADD3 R10, PT, PT, R10, 0x1, RZ ;  /* 0x000000010a0a7810 */ /* 0x000fe20007ffe0ff */
[----:B------:R-:W-:Y:S06]  /*3a10*/  BRA.U !UP4, `(.L_x_69) ;  /* 0x000000010c987547 */ /* 0x000fec000b800000 */
[----:B------:R-:W-:Y:S01]  /*3a20*/  UPLOP3.LUT UP2, UPT, UPT, UPT, UPT, 0x40, 0x4 ;  /* 0x000000000004789c */ /* 0x000fe20003f4e870 */
[----:B------:R-:W-:Y:S01]  /*3a30*/  UMOV UR16, UR29 ;  /* 0x0000001d00107c82 */ /* 0x000fe20008000000 */
[----:B------:R-:W-:Y:S01]  /*3a40*/  UMOV UR15, UR28 ;  /* 0x0000001c000f7c82 */ /* 0x000fe20008000000 */
[----:B------:R-:W-:-:S08]  /*3a50*/  UMOV UR6, UR14 ;  /* 0x0000000e00067c82 */ /* 0x000fd00008000000 */
.L_x_72:
[----:B------:R-:W-:Y:S02]  /*3a60*/  UIADD3 UR16, UPT, UPT, UR16, 0x1, URZ ;  /* 0x0000000110107890 */ /* 0x000fe4000fffe0ff */
[----:B--2---:R-:W-:Y:S02]  /*3a70*/  ULEA UR5, UR6, UR17, 0x3 ;  /* 0x0000001106057291 */ /* 0x004fe4000f8e18ff */
[----:B------:R-:W-:Y:S01]  /*3a80*/  UISETP.NE.AND UP3, UPT, UR16, URZ, UPT ;  /* 0x000000ff1000728c */ /* 0x000fe2000bf65270 */
[----:B---3--:R-:W-:Y:S10]  /*3a90*/  @P2 BRA `(.L_x_70) ;  /* 0x00000000000c2947 */ /* 0x008ff40003800000 */
[----:B-1----:R-:W-:Y:S04]  /*3aa0*/  SHF.L.U32 R3, R8, 0x1f, RZ ;  /* 0x0000001f08037819 */ /* 0x002fe800000006ff */
[----:B------:R-:W1:Y:S02]  /*3ab0*/  SYNCS.PHASECHK.TRANS64.TRYWAIT P0, [UR5], R3 ;  /* 0x00000003ff0075a7 */ /* 0x000e640008001105 */
[----:B-1----:R-:W-:Y:S05]  /*3ac0*/  @!P0 BRA `(.L_x_71) ;  /* 0x0000006400b88947 */ /* 0x002fea0003800000 */
.L_x_70:
[----:B------:R-:W-:Y:S01]  /*3ad0*/  UISETP.NE.AND UP0, UPT, UR15, 0x1, UPT ;  /* 0x000000010f00788c */ /* 0x000fe2000bf05270 */
[----:B------:R-:W-:Y:S01]  /*3ae0*/  PLOP3.LUT P2, PT, PT, PT, PT, 0x80, 0x8 ;  /* 0x000000000008781c */ /* 0x000fe20003f4f070 */
[----:B------:R-:W-:Y:S02]  /*3af0*/  UIADD3 UR4, UPT, UPT, UR6, 0x1, URZ ;  /* 0x0000000106047890 */ /* 0x000fe4000fffe0ff */
[----:B------:R-:W-:Y:S02]  /*3b00*/  ULEA UR12, UR6, UR21, 0xa ;  /* 0x00000015060c7291 */ /* 0x000fe4000f8e50ff */
[----:B------:R-:W-:Y:S01]  /*3b10*/  UISETP.NE.AND UP1, UPT, UR4, 0xa, UPT ;  /* 0x0000000a0400788c */ /* 0x000fe2000bf25270 */
[----:B------:R-:W-:Y:S01]  /*3b20*/  PLOP3.LUT P0, PT, PT, PT, UP0, 0x80, 0x8 ;  /* 0x000000000008781c */ /* 0x000fe20003f0f008 */
[----:B------:R-:W-:Y:S02]  /*3b30*/  UIADD3 UR10, UPT, UPT, UR12, 0x2, URZ ;  /* 0x000000020c0a7890 */ /* 0x000fe4000fffe0ff */
[----:B------:R-:W-:Y:S02]  /*3b40*/  USEL UR7, URZ, 0x1, UP1 ;  /* 0x00000001ff077887 */ /* 0x000fe40008800000 */
[----:B------:R-:W-:Y:S02]  /*3b50*/  USEL UR14, UR4, URZ, UP1 ;  /* 0x000000ff040e7287 */ /* 0x000fe40008800000 */
[----:B------:R-:W-:Y:S02]  /*3b60*/  UIADD3 UR15, UPT, UPT, UR15, -0x1, URZ ;  /* 0xffffffff0f0f7890 */ /* 0x000fe4000fffe0ff */
[----:B------:R-:W-:Y:S01]  /*3b70*/  @UP0 ULEA UR4, UR14, UR17, 0x3 ;  /* 0x000000110e040291 */ /* 0x000fe2000f8e18ff */
[----:B------:R-:W-:Y:S01]  /*3b80*/  LOP3.LUT R8, R8, UR7, RZ, 0x3c, !PT ;  /* 0x0000000708087c12 */ /* 0x000fe2000f8e3cff */
[----:B------:R-:W-:Y:S01]  /*3b90*/  UIADD3 UR7, UPT, UPT, UR5, 0x50, URZ ;  /* 0x0000005005077890 */ /* 0x000fe2000fffe0ff */
[----:B------:R-:W-:Y:S02]  /*3ba0*/  UMOV UR13, 0x80004020 ;  /* 0x80004020000d7882 */ /* 0x000fe40000000000 */
[----:B-1----:R-:W-:Y:S01]  /*3bb0*/  @P0 SHF.L.U32 R0, R8, 0x1f, RZ ;  /* 0x0000001f08000819 */ /* 0x002fe200000006ff */
[----:B------:R-:W-:Y:S01]  /*3bc0*/  UMOV UR5, 0x80004020 ;  /* 0x8000402000057882 */ /* 0x000fe20000000000 */
[----:B------:R-:W-:Y:S01]  /*3bd0*/  UMOV UR11, 0x80004020 ;  /* 0x80004020000b7882 */ /* 0x000fe20000000000 */
[----:B------:R-:W-:Y:S01]  /*3be0*/  UMOV UR9, 0x80004020 ;  /* 0x8000402000097882 */ /* 0x000fe20000000000 */
[----:B------:R2:W3:Y:S01]  /*3bf0*/  @P0 SYNCS.PHASECHK.TRANS64.TRYWAIT P2, [UR4], R0 ;  /* 0x00000000ff0005a7 */ /* 0x0004e20008041104 */
[----:B------:R-:W-:Y:S03]  /*3c00*/  ULEA UR4, UR6, UR20, 0x8 ;  /* 0x0000001406047291 */ /* 0x000fe6000f8e40ff */
[----:B------:R-:W-:Y:S01]  /*3c10*/  UMOV UR6, UR14 ;  /* 0x0000000e00067c82 */ /* 0x000fe20008000000 */
[----:B------:R-:W-:Y:S05]  /*3c20*/  UIADD3 UR8, UPT, UPT, UR4, 0x2, URZ ;  /* 0x0000000204087890 */ /* 0x000fea000fffe0ff */
[----:B------:R2:W-:Y:S01]  /*3c30*/  UTCQMMA gdesc[UR4], gdesc[UR12], tmem[UR18], tmem[UR26], idesc[UR27], UP2 ;  /* 0x00ff1a0c040075ea */ /* 0x0005e20009000312 */
[----:B------:R-:W-:Y:S03]  /*3c40*/  UPLOP3.LUT UP2, UPT, UPT, UPT, UPT, 0x80, 0x8 ;  /* 0x000000000008789c */ /* 0x000fe60003f4f070 */
[----:B------:R2:W-:Y:S01]  /*3c50*/  UTCQMMA gdesc[UR8], gdesc[UR10], tmem[UR18], tmem[UR24], idesc[UR25], UPT ;  /* 0x00ff180a080075ea */ /* 0x0005e2000b800312 */
[----:B------:R2:W-:Y:S01]  /*3c60*/  UTCBAR.MULTICAST [UR7], URZ, UR19 ;  /* 0x000000ff070073e9 */ /* 0x0005e20008000813 */
[----:B------:R-:W-:Y:S06]  /*3c70*/  BRA.U UP3, `(.L_x_72) ;  /* 0xfffffffd03787547 */ /* 0x000fec000b83ffff */
.L_x_69:
[----:B--2---:R-:W-:Y:S01]  /*3c80*/  UIADD3 UR4, UPT, UPT, UR22, 0x1, URZ ;  /* 0x0000000116047890 */ /* 0x004fe2000fffe0ff */
[C---:B------:R-:W-:Y:S01]  /*3c90*/  ISETP.NE.AND P0, PT, R10.reuse, 0x2, PT ;  /* 0x000000020a00780c */ /* 0x040fe20003f05270 */
[----:B------:R-:W-:Y:S02]  /*3ca0*/  UIADD3 UR5, UPT, UPT, UR23, 0x110, URZ ;  /* 0x0000011017057890 */ /* 0x000fe4000fffe0ff */
[----:B------:R-:W-:Y:S01]  /*3cb0*/  UISETP.NE.AND UP0, UPT, UR4, 0x4, UPT ;  /* 0x000000040400788c */ /* 0x000fe2000bf05270 */
[----:B-1----:R-:W-:Y:S02]  /*3cc0*/  SEL R0, RZ, 0x1, P0 ;  /* 0x00000001ff007807 */ /* 0x002fe40000000000 */
[----:B------:R-:W-:Y:S01]  /*3cd0*/  SEL R10, R10, RZ, P0 ;  /* 0x000000ff0a0a7207 */ /* 0x000fe20000000000 */
[----:B------:R-:W-:Y:S01]  /*3ce0*/  USEL UR6, URZ, 0x1, UP0 ;  /* 0x00000001ff067887 */ /* 0x000fe20008000000 */
[----:B------:R-:W-:Y:S01]  /*3cf0*/  LOP3.LUT R9, R9, R0, RZ, 0x3c, !PT ;  /* 0x0000000009097212 */ /* 0x000fe200078e3cff */
[----:B------:R-:W-:Y:S01]  /*3d00*/  USEL UR22, UR4, URZ, UP0 ;  /* 0x000000ff04167287 */ /* 0x000fe20008000000 */
[----:B------:R1:W-:Y:S03]  /*3d10*/  UTCBAR [UR5], URZ ;  /* 0x000000ff050073e9 */ /* 0x0003e600080000ff */
[----:B------:R-:W-:Y:S01]  /*3d20*/  LOP3.LUT R11, R11, UR6, RZ, 0x3c, !PT ;  /* 0x000000060b0b7c12 */ /* 0x000fe2000f8e3cff */
[----:B------:R-:W-:Y:S07]  /*3d30*/  @P1 BRA `(.L_x_73) ;  /* 0xfffffff800b01947 */ /* 0x000fee000383ffff */
[----:B------:R-:W2:Y:S01]  /*3d40*/  S2UR UR8, SR_CgaCtaId ;  /* 0x00000000000879c3 */ /* 0x000ea20000008800 */
[----:B------:R-:W-:Y:S01]  /*3d50*/  ELECT P0, URZ, PT ;  /* 0x0000000000ff782f */ /* 0x000fe20003800000 */
[----:B------:R-:W-:Y:S01]  /*3d60*/  IMAD.MOV.U32 R0, RZ, RZ, 0x1 ;  /* 0x00000001ff007424 */ /* 0x000fe200078e00ff */
[----:B------:R-:W-:Y:S01]  /*3d70*/  UIADD3 UR17, UPT, UPT, UR17, 0x130, URZ ;  /* 0x0000013011117890 */ /* 0x000fe2000fffe0ff */
[----:B------:R-:W-:Y:S01]  /*3d80*/  SHF.L.U32 R3, R11, 0x1f, RZ ;  /* 0x0000001f0b037819 */ /* 0x000fe200000006ff */
[----:B------:R-:W-:-:S03]  /*3d90*/  UMOV UR4, 0x40 ;  /* 0x0000004000047882 */ /* 0x000fc60000000000 */
[----:B------:R-:W-:Y:S01]  /*3da0*/  UVIRTCOUNT.DEALLOC.SMPOOL 0x80 ;  /* 0x000000800000784c */ /* 0x000fe20000000000 */
[----:B--2---:R-:W-:Y:S02]  /*3db0*/  ULEA UR8, UR8, UR4, 0x18 ;  /* 0x0000000408087291 */ /* 0x004fe4000f8ec0ff */
[----:B------:R-:W-:-:S07]  /*3dc0*/  ULEA UR4, UR22, UR17, 0x3 ;  /* 0x0000001116047291 */ /* 0x000fce000f8e18ff */
[----:B------:R2:W-:Y:S02]  /*3dd0*/  @P0 STS.U8 [UR8+0x1c], R0 ;  /* 0x00001c00ff000988 */ /* 0x0005e40008000008 */
[----:B------:R-:W4:Y:S02]  /*3de0*/  SYNCS.PHASECHK.TRANS64.TRYWAIT P0, [UR4], R3 ;  /* 0x00000003ff0075a7 */ /* 0x000f240008001104 */
[----:B--2-4-:R-:W-:Y:S05]  /*3df0*/  @!P0 BRA `(.L_x_74) ;  /* 0x0000006400048947 */ /* 0x014fea0003800000 */
.L_x_171:
[----:B------:R-:W-:-:S04]  /*3e00*/  UIADD3 UR4, UPT, UPT, UR22, 0x1, URZ ;  /* 0x0000000116047890 */ /* 0x000fc8000fffe0ff */
[----:B------:R-:W-:-:S04]  /*3e10*/  UISETP.NE.AND UP0, UPT, UR4, 0x4, UPT ;  /* 0x000000040400788c */ /* 0x000fc8000bf05270 */
[----:B------:R-:W-:Y:S02]  /*3e20*/  USEL UR6, URZ, 0x1, UP0 ;  /* 0x00000001ff067887 */ /* 0x000fe40008000000 */
[----:B------:R-:W-:-:S04]  /*3e30*/  USEL UR4, UR4, URZ, UP0 ;  /* 0x000000ff04047287 */ /* 0x000fc80008000000 */
[----:B-1----:R-:W-:Y:S01]  /*3e40*/  ULEA UR5, UR4, UR17, 0x3 ;  /* 0x0000001104057291 */ /* 0x002fe2000f8e18ff */
[----:B------:R-:W-:-:S04]  /*3e50*/  LOP3.LUT R2, R11, UR6, RZ, 0x3c, !PT ;  /* 0x000000060b027c12 */ /* 0x000fc8000f8e3cff */
[----:B--2---:R-:W-:-:S04]  /*3e60*/  SHF.L.U32 R3, R2, 0x1f, RZ ;  /* 0x0000001f02037819 */ /* 0x004fc800000006ff */
[----:B------:R-:W1:Y:S02]  /*3e70*/  SYNCS.PHASECHK.TRANS64.TRYWAIT P0, [UR5], R3 ;  /* 0x00000003ff0075a7 */ /* 0x000e640008001105 */
[----:B-1----:R-:W-:Y:S05]  /*3e80*/  @!P0 BRA `(.L_x_75) ;  /* 0x0000006000f88947 */ /* 0x002fea0003800000 */
.L_x_173:
        /* <DEDUP_REMOVED lines=9> */
.L_x_175:
[----:B------:R-:W-:-:S04]  /*3f20*/  UIADD3 UR4, UPT, UPT, UR4, 0x1, URZ ;  /* 0x0000000104047890 */ /* 0x000fc8000fffe0ff */
[----:B------:R-:W-:-:S04]  /*3f30*/  UISETP.NE.AND UP0, UPT, UR4, 0x4, UPT ;  /* 0x000000040400788c */ /* 0x000fc8000bf05270 */
[----:B------:R-:W-:Y:S02]  /*3f40*/  USEL UR5, URZ, 0x1, UP0 ;  /* 0x00000001ff057887 */ /* 0x000fe40008000000 */
[----:B------:R-:W-:-:S04]  /*3f50*/  USEL UR4, UR4, URZ, UP0 ;  /* 0x000000ff04047287 */ /* 0x000fc80008000000 */
[----:B------:R-:W-:Y:S01]  /*3f60*/  ULEA UR4, UR4, UR17, 0x3 ;  /* 0x0000001104047291 */ /* 0x000fe2000f8e18ff */
[----:B-1----:R-:W-:-:S04]  /*3f70*/  LOP3.LUT R3, R2, UR5, RZ, 0x3c, !PT ;  /* 0x0000000502037c12 */ /* 0x002fc8000f8e3cff */
[----:B------:R-:W-:-:S04]  /*3f80*/  SHF.L.U32 R3, R3, 0x1f, RZ ;  /* 0x0000001f03037819 */ /* 0x000fc800000006ff */
[----:B------:R-:W1:Y:S02]  /*3f90*/  SYNCS.PHASECHK.TRANS64.TRYWAIT P0, [UR4], R3 ;  /* 0x00000003ff0075a7 */ /* 0x000e640008001104 */
[----:B-1----:R-:W-:Y:S05]  /*3fa0*/  @!P0 BRA `(.L_x_77) ;  /* 0x0000006000e08947 */ /* 0x002fea0003800000 */
.L_x_177:
[----:B------:R-:W-:Y:S01]  /*3fb0*/  NOP ;  /* 0x0000000000007918 */ /* 0x000fe20000000000 */
[----:B-1----:R-:W1:Y:S01]  /*3fc0*/  LDS R0, [UR8+0x14] ;  /* 0x00001408ff007984 */ /* 0x002e620008000800 */
[----:B------:R-:W-:Y:S01]  /*3fd0*/  ULOP3.LUT UR4, UR30, 0xffff, URZ, 0xc0, !UPT ;  /* 0x0000ffff1e047892 */ /* 0x000fe2000f8ec0ff */
[----:B------:R-:W-:Y:S01]  /*3fe0*/  UMOV UR5, 0xffff ;  /* 0x0000ffff00057882 */ /* 0x000fe20000000000 */
[----:B------:R-:W-:Y:S02]  /*3ff0*/  UMOV UR6, 0x1 ;  /* 0x0000000100067882 */ /* 0x000fe40000000000 */
[----:B------:R-:W-:-:S04]  /*4000*/  USHF.R.U32.HI UR4, URZ, 0x5, UR4 ;  /* 0x00000005ff047899 */ /* 0x000fc80008011604 */
[----:B------:R-:W-:Y:S02]  /*4010*/  USHF.L.U32 UR5, UR5, UR4, URZ ;  /* 0x0000000405057299 */ /* 0x000fe400080006ff */
[----:B------:R-:W-:-:S04]  /*4020*/  USHF.L.U32 UR4, UR6, UR4, URZ ;  /* 0x0000000406047299 */ /* 0x000fc800080006ff */
[----:B-1----:R-:W-:-:S04]  /*4030*/  LOP3.LUT R0, R0, UR5, RZ, 0xc0, !PT ;  /* 0x0000000500007c12 */ /* 0x002fc8000f8ec0ff */
[----:B------:R-:W-:-:S13]  /*4040*/  ISETP.NE.AND P0, PT, R0, UR5, PT ;  /* 0x0000000500007c0c */ /* 0x000fda000bf05270 */
[----:B------:R-:W-:Y:S05]  /*4050*/  @P0 BRA `(.L_x_78) ;  /* 0x0000000000580947 */ /* 0x000fea0003800000 */
[----:B------:R-:W1:Y:S02]  /*4060*/  LDS R0, [UR8+0x18] ;  /* 0x00001808ff007984 */ /* 0x000e640008000800 */
[----:B-1----:R-:W-:-:S04]  /*4070*/  LOP3.LUT R0, R0, UR4, RZ, 0xc0, !PT ;  /* 0x0000000400007c12 */ /* 0x002fc8000f8ec0ff */
[----:B------:R-:W-:-:S13]  /*4080*/  ISETP.NE.AND P0, PT, R0, UR4, PT ;  /* 0x0000000400007c0c */ /* 0x000fda000bf05270 */
[----:B------:R-:W-:Y:S05]  /*4090*/  @P0 BRA `(.L_x_79) ;  /* 0x00000000003c0947 */ /* 0x000fea0003800000 */
[----:B------:R-:W1:Y:S01]  /*40a0*/  S2R R2, SR_LANEID ;  /* 0x0000000000027919 */ /* 0x000e620000000000 */
[----:B------:R-:W-:Y:S01]  /*40b0*/  ULOP3.LUT UR5, URZ, UR5, URZ, 0x33, !UPT ;  /* 0x00000005ff057292 */ /* 0x000fe2000f8e33ff */
[----:B------:R-:W-:Y:S01]  /*40c0*/  LOP3.LUT R4, RZ, UR4, RZ, 0x33, !PT ;  /* 0x00000004ff047c12 */ /* 0x000fe2000f8e33ff */
[----:B------:R-:W-:Y:S02]  /*40d0*/  VOTEU.ANY UR4, UPT, PT ;  /* 0x0000000000047886 */ /* 0x000fe400038e0100 */
[----:B------:R-:W-:Y:S01]  /*40e0*/  UFLO.U32 UR4, UR4 ;  /* 0x00000004000472bd */ /* 0x000fe200080e0000 */
[----:B------:R-:W2:Y:S01]  /*40f0*/  REDUX UR6, R4 ;  /* 0x00000000040673c4 */ /* 0x000ea20000000000 */
[----:B------:R-:W-:-:S06]  /*4100*/  IMAD.U32 R0, RZ, RZ, UR5 ;  /* 0x00000005ff007e24 */ /* 0x000fcc000f8e00ff */
[----:B------:R4:W-:Y:S01]  /*4110*/  UTCATOMSWS.AND URZ, UR5 ;  /* 0x0000000500ff79e3 */ /* 0x0009e20008000000 */
[----:B------:R-:W3:Y:S01]  /*4120*/  REDUX UR7, R0 ;  /* 0x00000000000773c4 */ /* 0x000ee20000000000 */
[----:B-1----:R-:W-:Y:S01]  /*4130*/  ISETP.EQ.U32.AND P0, PT, R2, UR4, PT ;  /* 0x0000000402007c0c */ /* 0x002fe2000bf02070 */
[----:B--2---:R-:W-:Y:S01]  /*4140*/  IMAD.U32 R2, RZ, RZ, UR6 ;  /* 0x00000006ff027e24 */ /* 0x004fe2000f8e00ff */
[----:B---3--:R-:W-:-:S11]  /*4150*/  MOV R3, UR7 ;  /* 0x0000000700037c02 */ /* 0x008fd60008000f00 */
[----:B------:R4:W-:Y:S04]  /*4160*/  @P0 ATOMS.AND RZ, [UR8+0x14], R3 ;  /* 0x00001403ffff098c */ /* 0x0009e8000a800008 */
[----:B------:R4:W-:Y:S01]  /*4170*/  @P0 ATOMS.AND RZ, [UR8+0x18], R2 ;  /* 0x00001802ffff098c */ /* 0x0009e2000a800008 */
[----:B------:R-:W-:Y:S05]  /*4180*/  BRA `(.L_x_80) ;  /* 0x0000000000147947 */ /* 0x000fea0003800000 */
.L_x_79:
[----:B------:R-:W-:Y:S02]  /*4190*/  MOV R2, 0x41b0 ;  /* 0x000041b000027802 */ /* 0x000fe40000000f00 */
[----:B---3-5:R-:W-:Y:S05]  /*41a0*/  CALL.REL.NOINC `($__internal_0_$__cuda_sm10x_tcgen05_guardrail_trap_col_being_dealloced_not_returned_by_alloc) ;  /* 0x0000006400c47944 */ /* 0x028fea0003c00000 */
[----:B------:R-:W-:Y:S05]  /*41b0*/  BRA `(.L_x_80) ;  /* 0x0000000000087947 */ /* 0x000fea0003800000 */
.L_x_78:
[----:B------:R-:W-:Y:S02]  /*41c0*/  MOV R2, 0x41e0 ;  /* 0x000041e000027802 */ /* 0x000fe40000000f00 */
[----:B---3-5:R-:W-:Y:S05]  /*41d0*/  CALL.REL.NOINC `($__internal_2_$__cuda_sm10x_tcgen05_guardrail_trap_unallocated_columns_being_dealloced) ;  /* 0x0000006400d07944 */ /* 0x028fea0003c00000 */
.L_x_80:
[----:B------:R-:W-:Y:S01]  /*41e0*/  NOP ;  /* 0x0000000000007918 */ /* 0x000fe20000000000 */
[----:B----4-:R-:W-:Y:S05]  /*41f0*/  EXIT ;  /* 0x000000000000794d */ /* 0x010fea0003800000 */
.L_x_62:
[----:B------:R-:W-:-:S09]  /*4200*/  UISETP.NE.OR UP0, UPT, UR17, 0x3, !UP3 ;  /* 0x000000031100788c */ /* 0x000fd2000df05670 */
[----:B------:R-:W-:Y:S05]  /*4210*/  BRA.U UP0, `(.L_x_81) ;  /* 0x0000001100587547 */ /* 0x000fea000b800000 */
[----:B------:R-:W1:Y:S01]  /*4220*/  S2UR UR10, SR_CgaCtaId ;  /* 0x00000000000a79c3 */ /* 0x000e620000008800 */
[----:B------:R-:W2:Y:S01]  /*4230*/  LDCU UR31, c[0x0][0x370] ;  /* 0x00006e00ff1f77ac */ /* 0x000ea20008000800 */
[----:B------:R-:W-:Y:S02]  /*4240*/  HFMA2 R13, -RZ, RZ, 0, 0 ;  /* 0x00000000ff0d7431 */ /* 0x000fe400000001ff */
[----:B------:R-:W-:Y:S01]  /*4250*/  IMAD.MOV.U32 R15, RZ, RZ, 0x1 ;  /* 0x00000001ff0f7424 */ /* 0x000fe200078e00ff */
[----:B------:R-:W-:Y:S01]  /*4260*/  MOV R7, 0x1000 ;  /* 0x0000100000077802 */ /* 0x000fe20000000f00 */
[----:B------:R-:W2:Y:S01]  /*4270*/  LDCU.128 UR44, c[0x0][0xb10] ;  /* 0x00016200ff2c77ac */ /* 0x000ea20008000c00 */
[----:B------:R-:W-:Y:S01]  /*4280*/  IMAD.MOV.U32 R14, RZ, RZ, RZ ;  /* 0x000000ffff0e7224 */ /* 0x000fe200078e00ff */
[----:B------:R-:W3:Y:S01]  /*4290*/  LDC.64 R16, c[0x0][0x348] ;  /* 0x0000d200ff107b82 */ /* 0x000ee20000000a00 */
[----:B------:R-:W4:Y:S01]  /*42a0*/  LDCU UR30, c[0x0][0x374] ;  /* 0x00006e80ff1e77ac */ /* 0x000f220008000800 */
[----:B------:R-:W1:Y:S06]  /*42b0*/  LDCU UR15, c[0x0][0xb0c] ;  /* 0x00016180ff0f77ac */ /* 0x000e6c0008000800 */
[----:B------:R-:W3:Y:S01]  /*42c0*/  LDC.64 R2, c[0x0][0x888] ;  /* 0x00022200ff027b82 */ /* 0x000ee20000000a00 */
[----:B------:R-:W3:Y:S01]  /*42d0*/  LDCU UR49, c[0x0][0xb20] ;  /* 0x00016400ff3177ac */ /* 0x000ee20008000800 */
[----:B------:R-:W3:Y:S06]  /*42e0*/  LDCU UR4, c[0x0][0xb30] ;  /* 0x00016600ff0477ac */ /* 0x000eec0008000800 */
[----:B------:R-:W3:Y:S01]  /*42f0*/  LDC.64 R4, c[0x0][0x890] ;  /* 0x00022400ff047b82 */ /* 0x000ee20000000a00 */
[----:B------:R-:W-:Y:S01]  /*4300*/  UMOV UR21, 0x400 ;  /* 0x0000040000157882 */ /* 0x000fe20000000000 */
[----:B--2---:R-:W-:-:S02]  /*4310*/  UIMAD.WIDE.U32 UR6, UR31, UR44, URZ ;  /* 0x0000002c1f0672a5 */ /* 0x004fc4000f8e00ff */
[----:B----4-:R-:W-:Y:S02]  /*4320*/  UIMAD.WIDE.U32 UR8, UR30, UR47, URZ ;  /* 0x0000002f1e0872a5 */ /* 0x010fe4000f8e00ff */
[----:B-1----:R-:W-:Y:S02]  /*4330*/  ULEA UR21, UR10, UR21, 0x18 ;  /* 0x000000150a157291 */ /* 0x002fe4000f8ec0ff */
[----:B------:R-:W-:Y:S02]  /*4340*/  UPLOP3.LUT UP3, UPT, UPT, UPT, UPT, 0x40, 0x4 ;  /* 0x000000000004789c */ /* 0x000fe40003f6e870 */
[----:B------:R-:W-:Y:S02]  /*4350*/  UIADD3 UR37, UPT, UPT, UR21, 0xb8, URZ ;  /* 0x000000b815257890 */ /* 0x000fe4000fffe0ff */
[----:B------:R-:W-:Y:S02]  /*4360*/  UIADD3 UR33, UPT, UPT, UR21, 0xa0, URZ ;  /* 0x000000a015217890 */ /* 0x000fe4000fffe0ff */
[----:B------:R-:W-:-:S02]  /*4370*/  UIADD3 UR25, UPT, UPT, UR21, 0xa8, URZ ;  /* 0x000000a815197890 */ /* 0x000fc4000fffe0ff */
[----:B------:R-:W-:Y:S01]  /*4380*/  UIADD3 UR17, UPT, UPT, UR21, 0xb0, URZ ;  /* 0x000000b015117890 */ /* 0x000fe2000fffe0ff */
[----:B------:R-:W-:Y:S01]  /*4390*/  UMOV UR6, UR7 ;  /* 0x0000000700067c82 */ /* 0x000fe20008000000 */
[----:B------:R-:W-:Y:S01]  /*43a0*/  UMOV UR41, UR9 ;  /* 0x0000000900297c82 */ /* 0x000fe20008000000 */
[----:B------:R-:W-:Y:S02]  /*43b0*/  UISETP.GE.AND UP0, UPT, UR42, 0x1, UPT ;  /* 0x000000012a00788c */ /* 0x000fe4000bf06270 */
[----:B------:R-:W-:Y:S01]  /*43c0*/  UISETP.NE.AND UP4, UPT, UR42, 0x1, UPT ;  /* 0x000000012a00788c */ /* 0x000fe2000bf85270 */
[----:B------:R-:W1:Y:S01]  /*43d0*/  LDCU.64 UR22, c[0x0][0xb28] ;  /* 0x00016500ff1677ac */ /* 0x000e620008000a00 */
[----:B------:R-:W-:Y:S02]  /*43e0*/  UISETP.NE.AND UP6, UPT, UR15, 0x1, UPT ;  /* 0x000000010f00788c */ /* 0x000fe4000bfc5270 */
[----:B------:R-:W-:Y:S02]  /*43f0*/  UISETP.NE.AND UP5, UPT, UR46, 0x1, UPT ;  /* 0x000000012e00788c */ /* 0x000fe4000bfa5270 */
[----:B------:R-:W-:-:S02]  /*4400*/  UPRMT UR37, UR10, 0x654, UR37 ;  /* 0x000006540a257896 */ /* 0x000fc40008000025 */
[----:B------:R-:W-:Y:S02]  /*4410*/  USHF.R.U32.HI UR43, URZ, UR45, UR6 ;  /* 0x0000002dff2b7299 */ /* 0x000fe40008011606 */
[----:B------:R-:W-:Y:S02]  /*4420*/  UPRMT UR40, UR10, 0x654, UR33 ;  /* 0x000006540a287896 */ /* 0x000fe40008000021 */
[----:B------:R-:W-:Y:S02]  /*4430*/  UPRMT UR39, UR10, 0x654, UR25 ;  /* 0x000006540a277896 */ /* 0x000fe40008000019 */
[----:B------:R-:W-:Y:S02]  /*4440*/  UPRMT UR38, UR10, 0x654, UR17 ;  /* 0x000006540a267896 */ /* 0x000fe40008000011 */
[----:B---3--:R-:W-:Y:S02]  /*4450*/  USHF.R.U32.HI UR41, URZ, UR49, UR41 ;  /* 0x00000031ff297299 */ /* 0x008fe40008011629 */
[----:B------:R-:W-:-:S11]  /*4460*/  UISETP.NE.AND UP2, UPT, UR4, 0x1, UPT ;  /* 0x000000010400788c */ /* 0x000fd6000bf45270 */
.L_x_92:
[C---:B------:R-:W-:Y:S02]  /*4470*/  LEA R12, R14.reuse, UR21, 0x3 ;  /* 0x000000150e0c7c11 */ /* 0x040fe4000f8e18ff */
[----:B------:R-:W-:Y:S02]  /*4480*/  SHF.L.U32 R9, R13, 0x1f, RZ ;  /* 0x0000001f0d097819 */ /* 0x000fe400000006ff */
[----:B------:R-:W-:Y:S02]  /*4490*/  LEA R10, R14, UR21, 0x4 ;  /* 0x000000150e0a7c11 */ /* 0x000fe4000f8e20ff */
[----:B--2---:R-:W2:Y:S02]  /*44a0*/  SYNCS.PHASECHK.TRANS64.TRYWAIT P0, [R12+URZ+0xf0], R9 ;  /* 0x0000f0090c0075a7 */ /* 0x004ea400080011ff */
[----:B--2---:R-:W-:Y:S05]  /*44b0*/  @!P0 BRA `(.L_x_82) ;  /* 0x0000005c00b48947 */ /* 0x004fea0003800000 */
.L_x_178:
[----:B--2---:R-:W2:Y:S01]  /*44c0*/  LDS.128 R8, [R10+0x180] ;  /* 0x000180000a087984 */ /* 0x004ea20000000c00 */
[----:B------:R-:W-:Y:S01]  /*44d0*/  UISETP.GE.AND UP0, UPT, UR42, 0x1, UPT ;  /* 0x000000012a00788c */ /* 0x000fe2000bf06270 */
[----:B------:R-:W-:Y:S01]  /*44e0*/  @!PT LDS RZ, [RZ] ;  /* 0x00000000fffff984 */ /* 0x000fe20000000800 */
[----:B------:R-:W-:Y:S01]  /*44f0*/  @!PT LDS RZ, [RZ] ;  /* 0x00000000fffff984 */ /* 0x000fe20000000800 */
[----:B------:R-:W-:Y:S01]  /*4500*/  @!PT LDS RZ, [RZ] ;  /* 0x00000000fffff984 */ /* 0x000fe20000000800 */
[----:B------:R-:W-:Y:S01]  /*4510*/  @!PT LDS RZ, [RZ] ;  /* 0x00000000fffff984 */ /* 0x000fe20000000800 */
[----:B------:R3:W-:Y:S06]  /*4520*/  MEMBAR.ALL.CTA ;  /* 0x0000000000007992 */ /* 0x0007ec0000008000 */
[----:B---3--:R-:W3:Y:S01]  /*4530*/  FENCE.VIEW.ASYNC.S ;  /* 0x00000000000073c6 */ /* 0x008ee20000000000 */
[----:B--2---:R-:W-:Y:S11]  /*4540*/  LOP3.LUT P0, RZ, R10, 0x1, RZ, 0xc0, !PT ;  /* 0x000000010aff7812 */ /* 0x004ff6000780c0ff */
[----:B------:R-:W-:Y:S02]  /*4550*/  @!UPT UIADD3 URZ, UPT, UPT, URZ, URZ, URZ ;  /* 0x000000fffffff290 */ /* 0x000fe4000fffe0ff */
[----:B---3--:R-:W-:Y:S01]  /*4560*/  VOTEU.ANY UP1, P0 ;  /* 0x0000000000ff7886 */ /* 0x008fe20000020100 */
[----:B------:R-:W-:Y:S11]  /*4570*/  PLOP3.LUT P0, PT, PT, PT, UP1, 0x80, 0x8 ;  /* 0x000000000008781c */ /* 0x000ff60003f0f018 */
[----:B------:R-:W-:Y:S02]  /*4580*/  @!UPT UIADD3 URZ, UPT, UPT, URZ, URZ, URZ ;  /* 0x000000fffffff290 */ /* 0x000fe4000fffe0ff */
[----:B------:R-:W-:Y:S02]  /*4590*/  @P0 SHF.R.U32.HI R0, RZ, 0x10, R9 ;  /* 0x00000010ff000819 */ /* 0x000fe40000011609 */
[----:B------:R-:W-:Y:S02]  /*45a0*/  @P0 MOV R6, R8 ;  /* 0x0000000800060202 */ /* 0x000fe40000000f00 */
[----:B------:R-:W-:Y:S01]  /*45b0*/  @P0 R2UR UR4, R0 ;  /* 0x00000000000402ca */ /* 0x000fe200000e0000 */
[----:B------:R-:W-:Y:S01]  /*45c0*/  VIADD R0, R12, 0x100 ;  /* 0x000001000c007836 */ /* 0x000fe20000000000 */
[----:B------:R-:W-:Y:S02]  /*45d0*/  @P0 LOP3.LUT R8, R9, 0xffff, RZ, 0xc0, !PT ;  /* 0x0000ffff09080812 */ /* 0x000fe400078ec0ff */
[----:B------:R-:W-:Y:S02]  /*45e0*/  @P0 R2UR UR6, R6 ;  /* 0x00000000060602ca */ /* 0x000fe400000e0000 */
[----:B------:R-:W-:Y:S02]  /*45f0*/  PRMT R0, RZ, 0x654, R0 ;  /* 0x00000654ff007816 */ /* 0x000fe40000000000 */
[----:B------:R-:W-:Y:S02]  /*4600*/  @P0 R2UR UR5, R8 ;  /* 0x00000000080502ca */ /* 0x000fe400000e0000 */
[----:B------:R2:W-:Y:S03]  /*4610*/  SYNCS.ARRIVE.TRANS64.RED.A1T0 RZ, [R0+URZ], RZ ;  /* 0x000000ff00ff79a7 */ /* 0x0005e600081004ff */
[----:B------:R-:W-:Y:S04]  /*4620*/  @UP1 UMOV UR29, UR4 ;  /* 0x00000004001d1c82 */ /* 0x000fe80008000000 */
[----:B------:R-:W-:Y:S04]  /*4630*/  @UP1 UMOV UR14, UR6 ;  /* 0x00000006000e1c82 */ /* 0x000fe80008000000 */
[----:B------:R-:W-:Y:S01]  /*4640*/  @UP1 UMOV UR13, UR5 ;  /* 0x00000005000d1c82 */ /* 0x000fe20008000000 */
[----:B------:R-:W-:Y:S05]  /*4650*/  BRA.U !UP0, `(.L_x_83) ;  /* 0x0000000108a47547 */ /* 0x000fea000b800000 */
[----:B------:R-:W-:Y:S02]  /*4660*/  UIMAD.WIDE.U32 UR18, UR13, UR47, URZ ;  /* 0x0000002f0d1272a5 */ /* 0x000fe4000f8e00ff */
[----:B------:R-:W-:Y:S02]  /*4670*/  UIMAD.WIDE.U32 UR26, UR14, UR44, URZ ;  /* 0x0000002c0e1a72a5 */ /* 0x000fe4000f8e00ff */
[----:B------:R-:W-:Y:S02]  /*4680*/  USEL UR4, UR30, UR41, !UP5 ;  /* 0x000000291e047287 */ /* 0x000fe4000e800000 */
[----:B------:R-:W-:Y:S02]  /*4690*/  USEL UR7, UR31, UR43, !UP6 ;  /* 0x0000002b1f077287 */ /* 0x000fe4000f000000 */
[----:B-1----:R-:W-:Y:S02]  /*46a0*/  UIMAD.WIDE.U32 UR8, UR4, UR22, URZ ;  /* 0x00000016040872a5 */ /* 0x002fe4000f8e00ff */
[----:B------:R-:W-:Y:S01]  /*46b0*/  UIMAD.WIDE.U32 UR10, UR7, UR22, URZ ;  /* 0x00000016070a72a5 */ /* 0x000fe2000f8e00ff */
[----:B------:R-:W-:Y:S02]  /*46c0*/  UMOV UR5, UR19 ;  /* 0x0000001300057c82 */ /* 0x000fe40008000000 */
[----:B------:R-:W-:Y:S03]  /*46d0*/  USHF.R.U32.HI UR6, URZ, UR49, UR5 ;  /* 0x00000031ff067299 */ /* 0x000fe60008011605 */
[----:B------:R-:W-:Y:S01]  /*46e0*/  UMOV UR5, UR27 ;  /* 0x0000001b00057c82 */ /* 0x000fe20008000000 */
[----:B------:R-:W-:Y:S02]  /*46f0*/  USEL UR6, UR13, UR6, !UP5 ;  /* 0x000000060d067287 */ /* 0x000fe4000e800000 */
[----:B------:R-:W-:Y:S03]  /*4700*/  USHF.R.U32.HI UR12, URZ, UR45, UR5 ;  /* 0x0000002dff0c7299 */ /* 0x000fe60008011605 */
[----:B------:R-:W-:Y:S02]  /*4710*/  UMOV UR5, UR9 ;  /* 0x0000000900057c82 */ /* 0x000fe40008000000 */
[----:B------:R-:W-:Y:S03]  /*4720*/  @UP4 USHF.R.U32.HI UR4, URZ, UR23, UR5 ;  /* 0x00000017ff044299 */ /* 0x000fe60008011605 */
[----:B------:R-:W-:Y:S01]  /*4730*/  UMOV UR5, UR11 ;  /* 0x0000000b00057c82 */ /* 0x000fe20008000000 */
[----:B------:R-:W-:Y:S02]  /*4740*/  UIMAD UR4, UR42, UR4, URZ ;  /* 0x000000042a0472a4 */ /* 0x000fe4000f8e02ff */
[----:B------:R-:W-:Y:S02]  /*4750*/  @UP4 USHF.R.U32.HI UR7, URZ, UR23, UR5 ;  /* 0x00000017ff074299 */ /* 0x000fe40008011605 */
[----:B------:R-:W-:Y:S02]  /*4760*/  UIMAD.WIDE.U32 UR10, UR6, UR22, URZ ;  /* 0x00000016060a72a5 */ /* 0x000fe4000f8e00ff */
[----:B------:R-:W-:Y:S02]  /*4770*/  USEL UR5, UR14, UR12, !UP6 ;  /* 0x0000000c0e057287 */ /* 0x000fe4000f000000 */
[----:B------:R-:W-:Y:S02]  /*4780*/  UIMAD UR8, UR42, UR7, URZ ;  /* 0x000000072a0872a4 */ /* 0x000fe4000f8e02ff */
[----:B------:R-:W-:Y:S03]  /*4790*/  UISETP.GE.AND UP0, UPT, UR6, UR4, UPT ;  /* 0x000000040600728c */ /* 0x000fe6000bf06270 */
[----:B------:R-:W-:Y:S01]  /*47a0*/  UMOV UR4, UR11 ;  /* 0x0000000b00047c82 */ /* 0x000fe20008000000 */
[----:B------:R-:W-:Y:S02]  /*47b0*/  UISETP.GE.OR UP0, UPT, UR5, UR8, UP0 ;  /* 0x000000080500728c */ /* 0x000fe40008706670 */
[----:B------:R-:W-:Y:S02]  /*47c0*/  USHF.R.U32.HI UR4, URZ, UR23, UR4 ;  /* 0x00000017ff047299 */ /* 0x000fe40008011604 */
[----:B------:R-:W-:Y:S02]  /*47d0*/  UIMAD.WIDE.U32 UR8, UR5, UR22, URZ ;  /* 0x00000016050872a5 */ /* 0x000fe4000f8e00ff */
[----:B------:R-:W-:Y:S04]  /*47e0*/  USEL UR10, UR6, UR4, !UP4 ;  /* 0x00000004060a7287 */ /* 0x000fe8000e000000 */
[----:B------:R-:W-:Y:S01]  /*47f0*/  UIADD3 UR11, UPT, UPT, -UR10, URZ, URZ ;  /* 0x000000ff0a0b7290 */ /* 0x000fe2000fffe1ff */
[----:B------:R-:W-:Y:S02]  /*4800*/  @!UP0 UMOV UR4, UR9 ;  /* 0x0000000900048c82 */ /* 0x000fe40008000000 */
[----:B------:R-:W-:Y:S02]  /*4810*/  @!UP0 USHF.R.U32.HI UR4, URZ, UR23, UR4 ;  /* 0x00000017ff048299 */ /* 0x000fe40008011604 */
[----:B------:R-:W-:Y:S02]  /*4820*/  UIMAD UR8, UR42, UR11, UR6 ;  /* 0x0000000b2a0872a4 */ /* 0x000fe4000f8e0206 */
[----:B------:R-:W-:Y:S04]  /*4830*/  @!UP0 USEL UR4, UR5, UR4, !UP4 ;  /* 0x0000000405048287 */ /* 0x000fe8000e000000 */
[----:B------:R-:W-:Y:S02]  /*4840*/  @!UP0 UIMAD UR8, UR7, UR8, UR4 ;  /* 0x00000008070882a4 */ /* 0x000fe4000f8e0204 */
[----:B------:R-:W-:Y:S02]  /*4850*/  @!UP0 UIADD3 UR9, UPT, UPT, UR10, -UR4, URZ ;  /* 0x800000040a098290 */ /* 0x000fe4000fffe0ff */
[----:B------:R-:W-:Y:S02]  /*4860*/  UIADD3 UR4, UPT, UPT, -UR5, URZ, URZ ;  /* 0x000000ff05047290 */ /* 0x000fe4000fffe1ff */
[----:B------:R-:W-:Y:S02]  /*4870*/  UIADD3 UR7, UPT, UPT, -UR6, URZ, URZ ;  /* 0x000000ff06077290 */ /* 0x000fe4000fffe1ff */
[----:B------:R-:W-:Y:S02]  /*4880*/  @!UP0 UIMAD UR6, UR9, UR42, UR5 ;  /* 0x0000002a090682a4 */ /* 0x000fe4000f8e0205 */
[----:B------:R-:W-:Y:S02]  /*4890*/  UIMAD UR14, UR15, UR4, UR14 ;  /* 0x000000040f0e72a4 */ /* 0x000fe4000f8e020e */
[----:B------:R-:W-:Y:S01]  /*48a0*/  UIMAD UR13, UR46, UR7, UR13 ;  /* 0x000000072e0d72a4 */ /* 0x000fe2000f8e020d */
[----:B------:R-:W-:Y:S02]  /*48b0*/  @!UP0 UMOV UR5, UR8 ;  /* 0x0000000800058c82 */ /* 0x000fe40008000000 */
[----:B------:R-:W-:Y:S02]  /*48c0*/  UIMAD UR14, UR5, UR15, UR14 ;  /* 0x0000000f050e72a4 */ /* 0x000fe4000f8e020e */
[----:B------:R-:W-:Y:S11]  /*48d0*/  UIMAD UR13, UR6, UR46, UR13 ;  /* 0x0000002e060d72a4 */ /* 0x000ff6000f8e020d */
[----:B------:R-:W-:Y:S01]  /*48e0*/  @!UPT UIADD3 URZ, UPT, UPT, URZ, URZ, URZ ;  /* 0x000000fffffff290 */ /* 0x000fe2000fffe0ff */
.L_x_83:
[----:B------:R-:W3:Y:S01]  /*48f0*/  @!UP2 LDCU.128 UR8, c[0x0][0xb10] ;  /* 0x00016200ff08a7ac */ /* 0x000ee20008000c00 */
[C---:B------:R-:W-:Y:S02]  /*4900*/  ISETP.NE.U32.AND P1, PT, R4.reuse, RZ, PT ;  /* 0x000000ff0400720c */ /* 0x040fe40003f25070 */
[----:B------:R-:W-:Y:S02]  /*4910*/  ISETP.NE.U32.AND P0, PT, R4, RZ, PT ;  /* 0x000000ff0400720c */ /* 0x000fe40003f05070 */
[C---:B------:R-:W-:Y:S02]  /*4920*/  ISETP.NE.AND.EX P1, PT, R5.reuse, RZ, PT, P1 ;  /* 0x000000ff0500720c */ /* 0x040fe40003f25310 */
[----:B------:R-:W-:Y:S01]  /*4930*/  ISETP.NE.AND.EX P0, PT, R5, RZ, PT, P0 ;  /* 0x000000ff0500720c */ /* 0x000fe20003f05300 */
[----:B------:R-:W4:Y:S01]  /*4940*/  @!UP2 LDCU UR5, c[0x0][0xb0c] ;  /* 0x00016180ff05a7ac */ /* 0x000f220008000800 */
[----:B------:R-:W-:Y:S01]  /*4950*/  SHF.L.U32 R9, R15, 0x1f, RZ ;  /* 0x0000001f0f097819 */ /* 0x000fe200000006ff */
[----:B------:R-:W-:Y:S02]  /*4960*/  USHF.L.U32 UR35, UR16, 0x6, URZ ;  /* 0x0000000610237899 */ /* 0x000fe400080006ff */
[----:B------:R-:W-:Y:S02]  /*4970*/  USHF.L.U32 UR34, UR20, 0x8, URZ ;  /* 0x0000000814227899 */ /* 0x000fe400080006ff */
[----:B---3--:R-:W-:Y:S07]  /*4980*/  UIMAD.WIDE.U32 UR6, UR14, UR8, URZ ;  /* 0x000000080e0672a5 */ /* 0x008fee000f8e00ff */
[----:B------:R-:W-:Y:S01]  /*4990*/  @!UP2 UMOV UR4, UR7 ;  /* 0x000000070004ac82 */ /* 0x000fe20008000000 */
[----:B----4-:R-:W-:Y:S02]  /*49a0*/  @!UP2 UISETP.NE.AND UP0, UPT, UR5, 0x1, UPT ;  /* 0x000000010500a88c */ /* 0x010fe4000bf05270 */
[----:B------:R-:W-:Y:S02]  /*49b0*/  @!UP2 USHF.R.U32.HI UR4, URZ, UR9, UR4 ;  /* 0x00000009ff04a299 */ /* 0x000fe40008011604 */
[----:B------:R-:W-:Y:S02]  /*49c0*/  UIMAD.WIDE.U32 UR6, UR13, UR11, URZ ;  /* 0x0000000b0d0672a5 */ /* 0x000fe4000f8e00ff */
[----:B------:R-:W-:Y:S02]  /*49d0*/  @!UP2 USEL UR8, UR14, UR4, !UP0 ;  /* 0x000000040e08a287 */ /* 0x000fe4000c000000 */
[----:B------:R-:W-:Y:S03]  /*49e0*/  @!UP2 UISETP.NE.AND UP0, UPT, UR10, 0x1, UPT ;  /* 0x000000010a00a88c */ /* 0x000fe6000bf05270 */
[----:B------:R-:W-:Y:S02]  /*49f0*/  @!UP2 UMOV UR6, UR7 ;  /* 0x000000070006ac82 */ /* 0x000fe40008000000 */
[----:B------:R-:W3:Y:S02]  /*4a00*/  @!UP2 LDCU UR4, c[0x0][0xb20] ;  /* 0x00016400ff04a7ac */ /* 0x000ee40008000800 */
[----:B---3--:R-:W-:Y:S04]  /*4a10*/  @!UP2 USHF.R.U32.HI UR6, URZ, UR4, UR6 ;  /* 0x00000004ff06a299 */ /* 0x008fe80008011606 */
[----:B------:R-:W-:Y:S04]  /*4a20*/  @!UP2 USEL UR6, UR13, UR6, !UP0 ;  /* 0x000000060d06a287 */ /* 0x000fe8000c000000 */
[----:B------:R-:W-:Y:S02]  /*4a30*/  @!UP2 UIADD3 UR4, UPT, UPT, -UR8, UR6, URZ ;  /* 0x000000060804a290 */ /* 0x000fe4000fffe1ff */
[----:B------:R-:W-:Y:S02]  /*4a40*/  @!UP2 UIADD3 UR6, UPT, UPT, UR8, -UR6, URZ ;  /* 0x800000060806a290 */ /* 0x000fe4000fffe0ff */
[----:B------:R-:W-:Y:S02]  /*4a50*/  @!UP2 UIMAD UR14, UR4, UR5, UR14 ;  /* 0x00000005040ea2a4 */ /* 0x000fe4000f8e020e */
[----:B------:R-:W-:Y:S01]  /*4a60*/  @!UP2 UIMAD UR13, UR6, UR10, UR13 ;  /* 0x0000000a060da2a4 */ /* 0x000fe2000f8e020d */
[----:B------:R-:W-:Y:S11]  /*4a70*/  BRA.U UP3, `(.L_x_84) ;  /* 0x0000000103107547 */ /* 0x000ff6000b800000 */
[----:B--2---:R-:W-:Y:S04]  /*4a80*/  MOV R0, UR48 ;  /* 0x0000003000007c02 */ /* 0x004fe80008000f00 */
[----:B------:R-:W-:Y:S04]  /*4a90*/  SHF.L.U32 R11, R0, 0x1f, RZ ;  /* 0x0000001f000b7819 */ /* 0x000fe800000006ff */
[----:B------:R-:W2:Y:S02]  /*4aa0*/  SYNCS.PHASECHK.TRANS64.TRYWAIT P2, [UR21+0xe8], R11 ;  /* 0x0000e80bff0075a7 */ /* 0x000ea40008041115 */
[----:B--2---:R-:W-:Y:S05]  /*4ab0*/  @!P2 BRA `(.L_x_85) ;  /* 0x000000580048a947 */ /* 0x004fea0003800000 */
.L_x_84:
[----:B------:R-:W-:Y:S05]  /*4ac0*/  @!P1 BRA `(.L_x_86) ;  /* 0x0000000000309947 */ /* 0x000fea0003800000 */
[----:B------:R-:W-:Y:S01]  /*4ad0*/  ISETP.NE.U32.AND P1, PT, R2, RZ, PT ;  /* 0x000000ff0200720c */ /* 0x000fe20003f25070 */
[----:B------:R-:W3:Y:S01]  /*4ae0*/  LDCU.64 UR4, c[0x0][0x358] ;  /* 0x00006b00ff0477ac */ /* 0x000ee20008000a00 */
[----:B------:R-:W-:Y:S02]  /*4af0*/  IMAD.MOV.U32 R85, RZ, RZ, 0x1 ;  /* 0x00000001ff557424 */ /* 0x000fe400078e00ff */
[----:B------:R-:W-:Y:S11]  /*4b00*/  ISETP.NE.AND.EX P1, PT, R3, RZ, PT, P1 ;  /* 0x000000ff0300720c */ /* 0x000ff60003f25310 */
[----:B------:R-:W-:Y:S02]  /*4b10*/  @!UPT UIADD3 URZ, UPT, UPT, URZ, URZ, URZ ;  /* 0x000000fffffff290 */ /* 0x000fe4000fffe0ff */
[----:B--2---:R-:W2:Y:S01]  /*4b20*/  @P1 LDC.64 R10, c[0x0][0x888] ;  /* 0x00022200ff0a1b82 */ /* 0x004ea20000000a00 */
[----:B------:R-:W-:Y:S04]  /*4b30*/  @P1 IMAD R0, R4, UR36, RZ ;  /* 0x0000002404001c24 */ /* 0x000fe8000f8e02ff */
[----:B--2---:R-:W-:Y:S04]  /*4b40*/  @P1 IMAD.WIDE R10, R0, 0x4, R10 ;  /* 0x00000004000a1825 */ /* 0x004fe800078e020a */
[----:B------:R-:W-:Y:S01]  /*4b50*/  HFMA2 R0, -RZ, RZ, 0, 5.9604644775390625e-08 ;  /* 0x00000001ff007431 */ /* 0x000fe200000001ff */
[----:B---3-5:R3:W5:Y:S04]  /*4b60*/  @P1 LDG.E R41, desc[UR4][R10.64] ;  /* 0x000000040a291981 */ /* 0x028768000c1e1900 */
[----:B------:R-:W-:Y:S01]  /*4b70*/  @!P1 PRMT R85, R0, 0x7610, R85 ;  /* 0x0000761000559816 */ /* 0x000fe20000000055 */
[----:B---3--:R-:W4:Y:S06]  /*4b80*/  @!P1 LDC R41, c[0x0][0x880] ;  /* 0x00022000ff299b82 */ /* 0x008f2c0000000800 */
.L_x_86:
[----:B----45:R-:W-:Y:S01]  /*4b90*/  @!P0 FSETP.EQ.AND P1, PT, R41, RZ, PT ;  /* 0x000000ff2900820b */ /* 0x030fe20003f22000 */
[----:B------:R-:W-:Y:S01]  /*4ba0*/  @!UPT UIADD3 URZ, UPT, UPT, URZ, URZ, URZ ;  /* 0x000000fffffff290 */ /* 0x000fe2000fffe0ff */
[----:B------:R-:W-:Y:S11]  /*4bb0*/  @!P0 BRA `(.L_x_87) ;  /* 0x0000000000188947 */ /* 0x000ff60003800000 */
[----:B------:R-:W-:Y:S02]  /*4bc0*/  LOP3.LUT P0, RZ, R85, 0xff, RZ, 0xc0, !PT ;  /* 0x000000ff55ff7812 */ /* 0x000fe4000780c0ff */
[----:B------:R-:W-:Y:S04]  /*4bd0*/  ISETP.NE.U32.AND P1, PT, R2, RZ, PT ;  /* 0x000000ff0200720c */ /* 0x000fe80003f25070 */
[----:B------:R-:W-:Y:S04]  /*4be0*/  ISETP.NE.AND.EX P1, PT, R3, RZ, PT, P1 ;  /* 0x000000ff0300720c */ /* 0x000fe80003f25310 */
[----:B------:R-:W-:Y:S03]  /*4bf0*/  PLOP3.LUT P1, PT, P1, PT, PT, 0x8, 0x80 ;  /* 0x000000000080781c */ /* 0x000fe60000f2e170 */
[----:B------:R-:W-:Y:S11]  /*4c00*/  @P0 FSETP.EQ.AND P1, PT, R41, RZ, PT ;  /* 0x000000ff2900020b */ /* 0x000ff60003f22000 */
[----:B------:R-:W-:Y:S02]  /*4c10*/  @!UPT UIADD3 URZ, UPT, UPT, URZ, URZ, URZ ;  /* 0x000000fffffff290 */ /* 0x000fe4000fffe0ff */
.L_x_87:
[----:B------:R-:W3:Y:S01]  /*4c20*/  SYNCS.PHASECHK.TRANS64.TRYWAIT P2, [UR21+0xc0], R9 ;  /* 0x0000c009ff0075a7 */ /* 0x000ee20008041115 */
[----:B------:R-:W-:Y:S04]  /*4c30*/  ELECT P0, URZ, PT ;  /* 0x0000000000ff782f */ /* 0x000fe80003800000 */
[----:B------:R-:W-:Y:S11]  /*4c40*/  PLOP3.LUT P1, PT, P1, P0, PT, 0xf2, 0x2f ;  /* 0x00000000002f781c */ /* 0x000ff60000f21e72 */
[----:B------:R-:W-:Y:S02]  /*4c50*/  @!UPT UIADD3 URZ, UPT, UPT, URZ, URZ, URZ ;  /* 0x000000fffffff290 */ /* 0x000fe4000fffe0ff */
[----:B------:R-:W-:Y:S05]  /*4c60*/  @!P1 IADD3 R8, P0, PT, R16, 0x580, RZ ;  /* 0x0000058010089810 */ /* 0x000fea0007f1e0ff */
[----:B------:R-:W-:Y:S01]  /*4c70*/  @!P1 IMAD.X R6, RZ, RZ, R17, P0 ;  /* 0x000000ffff069224 */ /* 0x000fe200000e0611 */
[----:B---3--:R-:W-:Y:S07]  /*4c80*/  @!P2 BRA `(.L_x_88) ;  /* 0x0000005400eca947 */ /* 0x008fee0003800000 */
.L_x_181:
[----:B------:R-:W-:Y:S01]  /*4c90*/  @!P1 R2UR UR5, R8 ;  /* 0x00000000080592ca */ /* 0x000fe200000e0000 */
[----:B------:R-:W-:Y:S01]  /*4ca0*/  VOTEU.ALL UP0, P1 ;  /* 0x0000000000ff7886 */ /* 0x000fe20000800000 */
[----:B------:R-:W-:Y:S01]  /*4cb0*/  @!P1 R2UR UR4, R6 ;  /* 0x00000000060492ca */ /* 0x000fe200000e0000 */
[----:B--2---:R-:W-:Y:S01]  /*4cc0*/  @!P1 IMAD.MOV.U32 R0, RZ, RZ, 0x1000 ;  /* 0x00001000ff009424 */ /* 0x004fe200078e00ff */
[----:B------:R-:W-:Y:S01]  /*4cd0*/  UMOV UR6, 0x0 ;  /* 0x0000000000067882 */ /* 0x000fe20000000000 */
[----:B------:R-:W-:Y:S01]  /*4ce0*/  UMOV UR7, 0x10000000 ;  /* 0x1000000000077882 */ /* 0x000fe20000000000 */
[----:B------:R-:W-:Y:S01]  /*4cf0*/  @!UP0 UIADD3 UR32, UPT, UPT, UR21, 0x200, URZ ;  /* 0x0000020015208890 */ /* 0x000fe2000fffe0ff */
[----:B------:R-:W-:Y:S01]  /*4d00*/  @!P1 IADD3 R8, P0, PT, R16, 0x580, RZ ;  /* 0x0000058010089810 */ /* 0x000fe20007f1e0ff */
[----:B------:R-:W-:Y:S04]  /*4d10*/  VOTEU.ALL UP0, P1 ;  /* 0x0000000000ff7886 */ /* 0x000fe80000800000 */
[----:B------:R-:W-:Y:S02]  /*4d20*/  @!P1 IMAD.X R6, RZ, RZ, R17, P0 ;  /* 0x000000ffff069224 */ /* 0x000fe400000e0611 */
[----:B------:R-:W-:Y:S02]  /*4d30*/  IMAD.U32 R10, RZ, RZ, UR5 ;  /* 0x00000005ff0a7e24 */ /* 0x000fe4000f8e00ff */
[----:B------:R-:W-:Y:S03]  /*4d40*/  IMAD.U32 R11, RZ, RZ, UR4 ;  /* 0x00000004ff0b7e24 */ /* 0x000fe6000f8e00ff */
[----:B------:R-:W-:Y:S02]  /*4d50*/  @!P1 R2UR UR4, R10 ;  /* 0x000000000a0492ca */ /* 0x000fe400000e0000 */
[----:B------:R-:W-:Y:S11]  /*4d60*/  @!P1 R2UR UR5, R11 ;  /* 0x000000000b0592ca */ /* 0x000ff600000e0000 */
[----:B------:R-:W-:Y:S02]  /*4d70*/  @!UPT UIADD3 URZ, UPT, UPT, URZ, URZ, URZ ;  /* 0x000000fffffff290 */ /* 0x000fe4000fffe0ff */
[----:B------:R2:W-:Y:S01]  /*4d80*/  @!UP0 UTMALDG.3D [UR32], [UR4], desc[UR6] ;  /* 0x00000620040085b4 */ /* 0x0005e20008011000 */
[----:B------:R2:W-:Y:S01]  /*4d90*/  @!P1 SYNCS.ARRIVE.TRANS64.RED.A0TR RZ, [UR21+0xa0], R0 ;  /* 0x0000a000ffff99a7 */ /* 0x0005e20008300415 */
[----:B------:R-:W-:Y:S01]  /*4da0*/  SYNCS.ARRIVE.TRANS64.RED.A1T0 RZ, [UR40], RZ ;  /* 0x000000ffffff79a7 */ /* 0x000fe20008100428 */
[----:B------:R-:W3:Y:S02]  /*4db0*/  SYNCS.PHASECHK.TRANS64.TRYWAIT P2, [UR21+0xc8], R9 ;  /* 0x0000c809ff0075a7 */ /* 0x000ee40008041115 */
[----:B--23--:R-:W-:Y:S05]  /*4dc0*/  @!P2 BRA `(.L_x_89) ;  /* 0x0000005400b4a947 */ /* 0x00cfea0003800000 */
.L_x_183:
        /* <DEDUP_REMOVED lines=8> */
[----:B------:R-:W-:Y:S01]  /*4e50*/  @!UP0 UIADD3 UR24, UPT, UPT, UR21, 0x1200, URZ ;  /* 0x0000120015188890 */ /* 0x000fe2000fffe0ff */
[----:B------:R-:W-:Y:S01]  /*4e60*/  VOTEU.ALL UP0, P1 ;  /* 0x0000000000ff7886 */ /* 0x000fe20000800000 */
[----:B------:R-:W-:Y:S01]  /*4e70*/  UMOV UR27, UR35 ;  /* 0x00000023001b7c82 */ /* 0x000fe20008000000 */
[----:B------:R-:W-:Y:S02]  /*4e80*/  UMOV UR28, UR36 ;  /* 0x00000024001c7c82 */ /* 0x000fe40008000000 */
[----:B------:R-:W-:Y:S02]  /*4e90*/  IMAD.U32 R10, RZ, RZ, UR5 ;  /* 0x00000005ff0a7e24 */ /* 0x000fe4000f8e00ff */
[----:B------:R-:W-:Y:S02]  /*4ea0*/  IMAD.U32 R11, RZ, RZ, UR4 ;  /* 0x00000004ff0b7e24 */ /* 0x000fe4000f8e00ff */
[----:B------:R-:W-:Y:S01]  /*4eb0*/  @!P1 IMAD.X R6, RZ, RZ, R17, P0 ;  /* 0x000000ffff069224 */ /* 0x000fe200000e0611 */
        /* <DEDUP_REMOVED lines=8> */
.L_x_185:
[----:B------:R-:W-:Y:S01]  /*4f40*/  @!P1 R2UR UR5, R8 ;  /* 0x00000000080592ca */ /* 0x000fe200000e0000 */
[----:B------:R-:W-:Y:S01]  /*4f50*/  VOTEU.ALL UP0, P1 ;  /* 0x0000000000ff7886 */ /* 0x000fe20000800000 */
[----:B------:R-:W-:Y:S01]  /*4f60*/  @!P1 R2UR UR4, R6 ;  /* 0x00000000060492ca */ /* 0x000fe200000e0000 */
[----:B--2---:R-:W-:Y:S01]  /*4f70*/  @!P1 IMAD.MOV.U32 R0, RZ, RZ, 0x1000 ;  /* 0x00001000ff009424 */ /* 0x004fe200078e00ff */
[----:B------:R-:W-:Y:S01]  /*4f80*/  UMOV UR6, 0x0 ;  /* 0x0000000000067882 */ /* 0x000fe20000000000 */
[----:B------:R-:W-:Y:S01]  /*4f90*/  UMOV UR7, 0x10000000 ;  /* 0x1000000000077882 */ /* 0x000fe20000000000 */
[----:B------:R-:W-:Y:S01]  /*4fa0*/  @!UP0 UIADD3 UR18, UPT, UPT, UR34, 0x80, URZ ;  /* 0x0000008022128890 */ /* 0x000fe2000fffe0ff */
[----:B------:R-:W-:Y:S01]  /*4fb0*/  VIADD R14, R14, 0x1 ;  /* 0x000000010e0e7836 */ /* 0x000fe20000000000 */
[----:B------:R-:W-:Y:S01]  /*4fc0*/  @!UP0 UIADD3 UR16, UPT, UPT, UR21, 0x2200, URZ ;  /* 0x0000220015108890 */ /* 0x000fe2000fffe0ff */
[----:B------:R-:W-:Y:S01]  /*4fd0*/  VOTEU.ALL UP0, P1 ;  /* 0x0000000000ff7886 */ /* 0x000fe20000800000 */
[----:B------:R-:W-:Y:S01]  /*4fe0*/  UMOV UR19, UR35 ;  /* 0x0000002300137c82 */ /* 0x000fe20008000000 */
[----:B------:R-:W-:Y:S02]  /*4ff0*/  UMOV UR20, UR36 ;  /* 0x0000002400147c82 */ /* 0x000fe40008000000 */
        /* <DEDUP_REMOVED lines=10> */
.L_x_187:
[----:B------:R-:W-:Y:S01]  /*50a0*/  @!P1 IADD3 R6, P0, PT, R16, 0x580, RZ ;  /* 0x0000058010069810 */ /* 0x000fe20007f1e0ff */
[----:B------:R-:W-:Y:S01]  /*50b0*/  VOTEU.ALL UP0, P1 ;  /* 0x0000000000ff7886 */ /* 0x000fe20000800000 */
[----:B------:R-:W-:Y:S01]  /*50c0*/  UMOV UR6, 0x0 ;  /* 0x0000000000067882 */ /* 0x000fe20000000000 */
[----:B------:R-:W-:Y:S01]  /*50d0*/  UMOV UR7, 0x10000000 ;  /* 0x1000000000077882 */ /* 0x000fe20000000000 */
[----:B------:R-:W-:Y:S01]  /*50e0*/  @!P1 R2UR UR5, R6 ;  /* 0x00000000060592ca */ /* 0x000fe200000e0000 */
[----:B--2---:R-:W-:Y:S01]  /*50f0*/  @!P1 IMAD.X R0, RZ, RZ, R17, P0 ;  /* 0x000000ffff009224 */ /* 0x004fe200000e0611 */
[----:B------:R-:W-:Y:S01]  /*5100*/  @!UP0 UIADD3 UR10, UPT, UPT, UR34, 0xc0, URZ ;  /* 0x000000c0220a8890 */ /* 0x000fe2000fffe0ff */
[----:B------:R-:W-:Y:S01]  /*5110*/  R2UR UR16, R87 ;  /* 0x00000000571072ca */ /* 0x000fe200000e0000 */
[----:B------:R-:W-:Y:S01]  /*5120*/  @!UP0 UIADD3 UR8, UPT, UPT, UR21, 0x3200, URZ ;  /* 0x0000320015088890 */ /* 0x000fe2000fffe0ff */
[----:B------:R-:W-:Y:S01]  /*5130*/  ISETP.NE.AND P0, PT, R14, 0x2, PT ;  /* 0x000000020e00780c */ /* 0x000fe20003f05270 */
[----:B------:R-:W-:Y:S01]  /*5140*/  @!UP0 UIADD3 UR9, UPT, UPT, UR21, 0xb8, URZ ;  /* 0x000000b815098890 */ /* 0x000fe2000fffe0ff */
[----:B------:R-:W-:Y:S01]  /*5150*/  @!P1 R2UR UR4, R0 ;  /* 0x00000000000492ca */ /* 0x000fe200000e0000 */
[----:B------:R-:W-:Y:S01]  /*5160*/  VOTEU.ALL UP0, P1 ;  /* 0x0000000000ff7886 */ /* 0x000fe20000800000 */
[----:B------:R-:W-:Y:S01]  /*5170*/  UMOV UR11, UR35 ;  /* 0x00000023000b7c82 */ /* 0x000fe20008000000 */
[----:B------:R-:W-:Y:S01]  /*5180*/  UMOV UR12, UR36 ;  /* 0x00000024000c7c82 */ /* 0x000fe20008000000 */
[----:B------:R-:W-:Y:S01]  /*5190*/  SEL R0, RZ, 0x1, P0 ;  /* 0x00000001ff007807 */ /* 0x000fe20000000000 */
[----:B------:R-:W-:Y:S01]  /*51a0*/  UIADD3 UR20, UPT, UPT, UR13, UR59, URZ ;  /* 0x0000003b0d147290 */ /* 0x000fe2000fffe0ff */
[----:B------:R-:W-:Y:S01]  /*51b0*/  IMAD.U32 R8, RZ, RZ, UR5 ;  /* 0x00000005ff087e24 */ /* 0x000fe2000f8e00ff */
[----:B------:R-:W-:Y:S01]  /*51c0*/  LOP3.LUT R15, R15, 0x1, RZ, 0x3c, !PT ;  /* 0x000000010f0f7812 */ /* 0x000fe200078e3cff */
[----:B------:R-:W-:Y:S01]  /*51d0*/  UPLOP3.LUT UP3, UPT, UPT, UPT, UPT, 0x80, 0x8 ;  /* 0x000000000008789c */ /* 0x000fe20003f6f070 */
[----:B------:R-:W-:Y:S01]  /*51e0*/  LOP3.LUT R13, R13, R0, RZ, 0x3c, !PT ;  /* 0x000000000d0d7212 */ /* 0x000fe200078e3cff */
[----:B------:R-:W-:Y:S01]  /*51f0*/  UIADD3 UR16, UPT, UPT, UR14, UR16, URZ ;  /* 0x000000100e107290 */ /* 0x000fe2000fffe0ff */
[----:B------:R-:W-:Y:S01]  /*5200*/  SEL R14, R14, RZ, P0 ;  /* 0x000000ff0e0e7207 */ /* 0x000fe20000000000 */
[----:B------:R-:W-:Y:S01]  /*5210*/  UMOV UR36, UR29 ;  /* 0x0000001d00247c82 */ /* 0x000fe20008000000 */
[----:B------:R-:W-:Y:S01]  /*5220*/  IMAD.U32 R9, RZ, RZ, UR4 ;  /* 0x00000004ff097e24 */ /* 0x000fe2000f8e00ff */
[----:B------:R-:W-:Y:S04]  /*5230*/  @!P1 R2UR UR4, R8 ;  /* 0x00000000080492ca */ /* 0x000fe800000e0000 */
[----:B------:R-:W-:Y:S11]  /*5240*/  @!P1 R2UR UR5, R9 ;  /* 0x00000000090592ca */ /* 0x000ff600000e0000 */
[----:B------:R-:W-:Y:S02]  /*5250*/  @!UPT UIADD3 URZ, UPT, UPT, URZ, URZ, URZ ;  /* 0x000000fffffff290 */ /* 0x000fe4000fffe0ff */
[----:B------:R2:W-:Y:S01]  /*5260*/  @!UP0 UTMALDG.3D [UR8], [UR4], desc[UR6] ;  /* 0x00000608040085b4 */ /* 0x0005e20008011000 */
[----:B------:R2:W-:Y:S01]  /*5270*/  @!P1 SYNCS.ARRIVE.TRANS64.RED.A0TR RZ, [UR21+0xb8], R7 ;  /* 0x0000b807ffff99a7 */ /* 0x0005e20008300415 */
[----:B------:R-:W-:Y:S01]  /*5280*/  SYNCS.ARRIVE.TRANS64.RED.A1T0 RZ, [UR37], RZ ;  /* 0x000000ffffff79a7 */ /* 0x000fe20008100425 */
[----:B------:R-:W-:Y:S05]  /*5290*/  BRA.U UP1, `(.L_x_92) ;  /* 0xfffffff101747547 */ /* 0x000fea000b83ffff */
[----:B------:R-:W-:-:S04]  /*52a0*/  SHF.L.U32 R3, R15, 0x1f, RZ ;  /* 0x0000001f0f037819 */ /* 0x000fc800000006ff */
[----:B------:R-:W3:Y:S02]  /*52b0*/  SYNCS.PHASECHK.TRANS64.TRYWAIT P0, [UR21+0xc0], R3 ;  /* 0x0000c003ff0075a7 */ /* 0x000ee40008001115 */
[----:B---3--:R-:W-:Y:S05]  /*52c0*/  @!P0 BRA `(.L_x_93) ;  /* 0x0000005000bc8947 */ /* 0x008fea0003800000 */
.L_x_189:
[----:B------:R-:W4:Y:S02]  /*52d0*/  SYNCS.PHASECHK.TRANS64.TRYWAIT P0, [UR21+0xc8], R3 ;  /* 0x0000c803ff0075a7 */ /* 0x000f240008001115 */
[----:B----4-:R-:W-:Y:S05]  /*52e0*/  @!P0 BRA `(.L_x_94) ;  /* 0x0000005000cc8947 */ /* 0x010fea0003800000 */
.L_x_191:
[----:B------:R-:W4:Y:S02]  /*52f0*/  SYNCS.PHASECHK.TRANS64.TRYWAIT P0, [UR21+0xd0], R3 ;  /* 0x0000d003ff0075a7 */ /* 0x000f240008001115 */
[----:B----4-:R-:W-:Y:S05]  /*5300*/  @!P0 BRA `(.L_x_95) ;  /* 0x0000005000dc8947 */ /* 0x010fea0003800000 */
.L_x_193:
[----:B---3--:R-:W-:-:S07]  /*5310*/  MOV R0, UR21 ;  /* 0x0000001500007c02 */ /* 0x008fce0008000f00 */
.L_x_96:
[----:B---3--:R-:W-:-:S04]  /*5320*/  SHF.L.U32 R3, R15, 0x1f, RZ ;  /* 0x0000001f0f037819 */ /* 0x008fc800000006ff */
[----:B------:R3:W4:Y:S03]  /*5330*/  SYNCS.PHASECHK.TRANS64.TRYWAIT P0, [R0+URZ+0xd8], R3 ;  /* 0x0000d803000075a7 */ /* 0x00072600080011ff */
[----:B----4-:R-:W-:Y:S05]  /*5340*/  @!P0 NANOSLEEP.SYNCS 0x989680 ;  /* 0x009896800000895d */ /* 0x010fea0003900000 */
[----:B------:R-:W4:Y:S02]  /*5350*/  @!P0 SYNCS.PHASECHK.TRANS64 P0, [R0+URZ+0xd8], R3 ;  /* 0x0000d803000085a7 */ /* 0x000f2400080010ff */
[----:B-12-4-:R-:W-:Y:S05]  /*5360*/  @P0 EXIT ;  /* 0x000000000000094d */ /* 0x016fea0003800000 */
[----:B------:R-:W-:Y:S05]  /*5370*/  BRA `(.L_x_96) ;  /* 0xfffffffc00e87947 */ /* 0x000fea000383ffff */
.L_x_81:
[----:B------:R-:W-:-:S06]  /*5380*/  UISETP.GE.AND UP0, UPT, UR17, 0x4, UPT ;  /* 0x000000041100788c */ /* 0x000fcc000bf06270 */
[----:B------:R-:W-:-:S13]  /*5390*/  PLOP3.LUT P0, PT, PT, PT, UP0, 0x80, 0x8 ;  /* 0x000000000008781c */ /* 0x000fda0003f0f008 */
[----:B------:R-:W-:Y:S05]  /*53a0*/  @!P0 EXIT ;  /* 0x000000000000894d */ /* 0x000fea0003800000 */
[----:B------:R-:W1:Y:S08]  /*53b0*/  S2UR UR4, SR_CgaCtaId ;  /* 0x00000000000479c3 */ /* 0x000e700000008800 */
[----:B------:R-:W-:Y:S01]  /*53c0*/  BAR.SYNC.DEFER_BLOCKING 0x6, 0xa0 ;  /* 0x0182800000007b1d */ /* 0x000fe20000010000 */
[C---:B------:R-:W-:Y:S01]  /*53d0*/  IMAD.SHL.U32 R7, R95.reuse, 0x40, RZ ;  /* 0x000000405f077824 */ /* 0x040fe200078e00ff */
[C---:B------:R-:W-:Y:S01]  /*53e0*/  LOP3.LUT R97, R95.reuse, 0x60, RZ, 0xc0, !PT ;  /* 0x000000605f617812 */ /* 0x040fe200078ec0ff */
[----:B------:R-:W-:-:S02]  /*53f0*/  IMAD.SHL.U32 R4, R95, 0x20, RZ ;  /* 0x000000205f047824 */ /* 0x000fc400078e00ff */
[----:B------:R-:W-:Y:S02]  /*5400*/  HFMA2 R36, -RZ, RZ, 0, 0 ;  /* 0x00000000ff247431 */ /* 0x000fe400000001ff */
[----:B------:R-:W-:Y:S01]  /*5410*/  IMAD.SHL.U32 R6, R95, 0x2, RZ ;  /* 0x000000025f067824 */ /* 0x000fe200078e00ff */
[----:B------:R-:W-:Y:S01]  /*5420*/  UMOV UR44, 0x400 ;  /* 0x00000400002c7882 */ /* 0x000fe20000000000 */
[----:B------:R-:W2:Y:S01]  /*5430*/  LDC.64 R82, c[0x0][0x8b0] ;  /* 0x00022c00ff527b82 */ /* 0x000ea20000000a00 */
[----:B------:R-:W-:Y:S01]  /*5440*/  LOP3.LUT R5, R7, 0x180, RZ, 0xc0, !PT ;  /* 0x0000018007057812 */ /* 0x000fe200078ec0ff */
[----:B------:R-:W-:Y:S01]  /*5450*/  IMAD.U32 R37, R95, 0x10000, RZ ;  /* 0x000100005f257824 */ /* 0x000fe200078e00ff */
[----:B------:R-:W-:Y:S01]  /*5460*/  LOP3.LUT R4, R4, 0xc00, RZ, 0xc0, !PT ;  /* 0x00000c0004047812 */ /* 0x000fe200078ec0ff */
[----:B------:R-:W-:Y:S01]  /*5470*/  IMAD.MOV.U32 R94, RZ, RZ, RZ ;  /* 0x000000ffff5e7224 */ /* 0x000fe200078e00ff */
[----:B------:R-:W-:Y:S01]  /*5480*/  LOP3.LUT R6, R5, 0x20, R6, 0xf8, !PT ;  /* 0x0000002005067812 */ /* 0x000fe200078ef806 */
[----:B------:R-:W-:Y:S01]  /*5490*/  IMAD.SHL.U32 R5, R95, 0x8, RZ ;  /* 0x000000085f057824 */ /* 0x000fe200078e00ff */
[----:B------:R-:W-:Y:S01]  /*54a0*/  LOP3.LUT R4, R4, 0x40, R7, 0xf8, !PT ;  /* 0x0000004004047812 */ /* 0x000fe200078ef807 */
[----:B------:R-:W3:Y:S01]  /*54b0*/  LDC.64 R80, c[0x0][0x8a8] ;  /* 0x00022a00ff507b82 */ /* 0x000ee20000000a00 */
[----:B------:R-:W-:Y:S01]  /*54c0*/  LOP3.LUT R37, R37, 0x600000, RZ, 0xc0, !PT ;  /* 0x0060000025257812 */ /* 0x000fe200078ec0ff */
[----:B------:R-:W-:Y:S01]  /*54d0*/  IMAD.MOV.U32 R89, RZ, RZ, RZ ;  /* 0x000000ffff597224 */ /* 0x000fe200078e00ff */
[----:B------:R-:W-:-:S02]  /*54e0*/  LOP3.LUT R95, R95, 0x2, RZ, 0xc0, !PT ;  /* 0x000000025f5f7812 */ /* 0x000fc400078ec0ff */
[----:B------:R-:W-:Y:S02]  /*54f0*/  CS2R R92, SRZ ;  /* 0x00000000005c7805 */ /* 0x000fe4000001ff00 */
[----:B------:R-:W-:Y:S01]  /*5500*/  LOP3.LUT R5, R6, 0x30, R5, 0x78, !PT ;  /* 0x0000003006057812 */ /* 0x000fe200078e7805 */
[----:B------:R-:W4:Y:S01]  /*5510*/  LDCU UR57, c[0x0][0x370] ;  /* 0x00006e00ff3977ac */ /* 0x000f220008000800 */
[----:B------:R-:W-:Y:S01]  /*5520*/  LOP3.LUT R4, R4, 0x200, R7, 0xf8, !PT ;  /* 0x0000020004047812 */ /* 0x000fe200078ef807 */
[----:B------:R-:W-:Y:S01]  /*5530*/  IMAD.MOV R90, RZ, RZ, -R95 ;  /* 0x000000ffff5a7224 */ /* 0x000fe200078e0a5f */
[----:B------:R-:W-:Y:S01]  /*5540*/  MOV R91, RZ ;  /* 0x000000ff005b7202 */ /* 0x000fe20000000f00 */
[----:B-1----:R-:W-:Y:S01]  /*5550*/  ULEA UR44, UR4, UR44, 0x18 ;  /* 0x0000002c042c7291 */ /* 0x002fe2000f8ec0ff */
[----:B------:R-:W-:Y:S01]  /*5560*/  LOP3.LUT R84, R4, R5, RZ, 0xfc, !PT ;  /* 0x0000000504547212 */ /* 0x000fe200078efcff */
[----:B------:R-:W1:Y:S02]  /*5570*/  LDCU.64 UR62, c[0x0][0x348] ;  /* 0x00006900ff3e77ac */ /* 0x000e640008000a00 */
[----:B------:R-:W-:-:S02]  /*5580*/  UIADD3 UR4, UPT, UPT, UR44, 0x4200, URZ ;  /* 0x000042002c047890 */ /* 0x000fc4000fffe0ff */
[----:B------:R-:W-:-:S03]  /*5590*/  UIADD3 UR5, UPT, UPT, UR44, 0x200, URZ ;  /* 0x000002002c057890 */ /* 0x000fc6000fffe0ff */
[----:B------:R-:W4:Y:S01]  /*55a0*/  LDS R0, [UR44+0x1a0] ;  /* 0x0001a02cff007984 */ /* 0x000f220008000800 */
[----:B------:R-:W1:Y:S01]  /*55b0*/  LDCU UR43, c[0x0][0xb0c] ;  /* 0x00016180ff2b77ac */ /* 0x000e620008000800 */
[----:B------:R-:W-:Y:S02]  /*55c0*/  IMAD.U32 R96, RZ, RZ, UR4 ;  /* 0x00000004ff607e24 */ /* 0x000fe4000f8e00ff */
[----:B------:R-:W-:Y:S01]  /*55d0*/  IMAD.U32 R98, RZ, RZ, UR5 ;  /* 0x00000005ff627e24 */ /* 0x000fe2000f8e00ff */
[----:B------:R-:W1:Y:S01]  /*55e0*/  LDCU UR39, c[0x0][0xb30] ;  /* 0x00016600ff2777ac */ /* 0x000e620008000800 */
[----:B------:R-:W1:Y:S01]  /*55f0*/  LDCU.64 UR46, c[0x0][0x888] ;  /* 0x00011100ff2e77ac */ /* 0x000e620008000a00 */
[----:B------:R-:W1:Y:S01]  /*5600*/  LDCU.64 UR40, c[0x0][0xb28] ;  /* 0x00016500ff2877ac */ /* 0x000e620008000a00 */
[----:B------:R-:W1:Y:S01]  /*5610*/  LDCU.64 UR60, c[0x0][0x890] ;  /* 0x00011200ff3c77ac */ /* 0x000e620008000a00 */
[----:B------:R-:W1:Y:S01]  /*5620*/  LDCU.128 UR52, c[0x0][0xb10] ;  /* 0x00016200ff3477ac */ /* 0x000e620008000c00 */
[----:B------:R-:W1:Y:S02]  /*5630*/  LDCU UR56, c[0x0][0x374] ;  /* 0x00006e80ff3877ac */ /* 0x000e640008000800 */
[----:B-1234-:R-:W-:-:S07]  /*5640*/  IMAD.IADD R37, R0, 0x1, R37 ;  /* 0x0000000100257824 */ /* 0x01efce00078e0225 */
.L_x_138:
[C---:B------:R-:W-:Y:S02]  /*5650*/  LEA R3, R89.reuse, UR44, 0x3 ;  /* 0x0000002c59037c11 */ /* 0x040fe4000f8e18ff */
[----:B------:R-:W-:Y:S02]  /*5660*/  SHF.L.U32 R0, R92, 0x1f, RZ ;  /* 0x0000001f5c007819 */ /* 0x000fe400000006ff */
[----:B------:R-:W-:Y:S02]  /*5670*/  LEA R5, R89, UR44, 0x4 ;  /* 0x0000002c59057c11 */ /* 0x000fe4000f8e20ff */
[----:B-1----:R-:W1:Y:S02]  /*5680*/  SYNCS.PHASECHK.TRANS64.TRYWAIT P0, [R3+URZ+0xf0], R0 ;  /* 0x0000f000030075a7 */ /* 0x002e6400080011ff */
[----:B-1----:R-:W-:Y:S05]  /*5690*/  @!P0 BRA `(.L_x_97) ;  /* 0x0000005000108947 */ /* 0x002fea0003800000 */
.L_x_194:
        /* <DEDUP_REMOVED lines=11> */
[----:B------:R-:W-:Y:S01]  /*5750*/  PLOP3.LUT P0, PT, PT, PT, UP1, 0x80, 0x8 ;  /* 0x000000000008781c */ /* 0x000fe20003f0f018 */
[----:B------:R-:W-:Y:S11]  /*5760*/  UP2UR UR45, UPR, URZ, 0x2 ;  /* 0x00000002ff2d7883 */ /* 0x000ff60008000000 */
[----:B------:R-:W-:Y:S01]  /*5770*/  @!UPT UIADD3 URZ, UPT, UPT, URZ, URZ, URZ ;  /* 0x000000fffffff290 */ /* 0x000fe2000fffe0ff */
[----:B-1----:R-:W-:Y:S02]  /*5780*/  @P0 SHF.R.U32.HI R0, RZ, 0x10, R5 ;  /* 0x00000010ff000819 */ /* 0x002fe40000011605 */
        /* <DEDUP_REMOVED lines=12> */
[----:B------:R-:W2:Y:S01]  /*5850*/  LDCU UR12, c[0x0][0xb20] ;  /* 0x00016400ff0c77ac */ /* 0x000ea20008000800 */
[----:B------:R-:W-:Y:S02]  /*5860*/  UIMAD.WIDE.U32 UR4, UR56, UR55, URZ ;  /* 0x00000037380472a5 */ /* 0x000fe4000f8e00ff */
[----:B------:R-:W-:Y:S02]  /*5870*/  UIMAD.WIDE.U32 UR6, UR57, UR52, URZ ;  /* 0x00000034390672a5 */ /* 0x000fe4000f8e00ff */
[----:B------:R-:W-:Y:S02]  /*5880*/  UISETP.NE.AND UP0, UPT, UR54, 0x1, UPT ;  /* 0x000000013600788c */ /* 0x000fe4000bf05270 */
[----:B------:R-:W-:Y:S02]  /*5890*/  UIMAD.WIDE.U32 UR8, UR37, UR55, URZ ;  /* 0x00000037250872a5 */ /* 0x000fe4000f8e00ff */
[----:B------:R-:W-:Y:S02]  /*58a0*/  UIMAD.WIDE.U32 UR10, UR38, UR52, URZ ;  /* 0x00000034260a72a5 */ /* 0x000fe4000f8e00ff */
[----:B------:R-:W-:Y:S02]  /*58b0*/  UISETP.NE.AND UP1, UPT, UR43, 0x1, UPT ;  /* 0x000000012b00788c */ /* 0x000fe4000bf25270 */
[----:B------:R-:W-:Y:S01]  /*58c0*/  UISETP.NE.AND UP2, UPT, UR42, 0x1, UPT ;  /* 0x000000012a00788c */ /* 0x000fe2000bf45270 */
[----:B------:R-:W-:Y:S02]  /*58d0*/  UMOV UR4, UR5 ;  /* 0x0000000500047c82 */ /* 0x000fe40008000000 */
[----:B--2---:R-:W-:Y:S03]  /*58e0*/  USHF.R.U32.HI UR5, URZ, UR12, UR4 ;  /* 0x0000000cff057299 */ /* 0x004fe60008011604 */
[----:B------:R-:W-:Y:S02]  /*58f0*/  UMOV UR4, UR7 ;  /* 0x0000000700047c82 */ /* 0x000fe40008000000 */
[----:B------:R-:W-:Y:S02]  /*5900*/  USHF.R.U32.HI UR7, URZ, UR53, UR4 ;  /* 0x00000035ff077299 */ /* 0x000fe40008011604 */
[----:B------:R-:W-:Y:S02]  /*5910*/  USEL UR4, UR56, UR5, !UP0 ;  /* 0x0000000538047287 */ /* 0x000fe4000c000000 */
[----:B------:R-:W-:Y:S01]  /*5920*/  USEL UR7, UR57, UR7, !UP1 ;  /* 0x0000000739077287 */ /* 0x000fe2000c800000 */
[----:B------:R-:W-:Y:S01]  /*5930*/  UMOV UR5, UR9 ;  /* 0x0000000900057c82 */ /* 0x000fe20008000000 */
[----:B------:R-:W-:Y:S02]  /*5940*/  UIMAD.WIDE.U32 UR8, UR4, UR40, URZ ;  /* 0x00000028040872a5 */ /* 0x000fe4000f8e00ff */
[----:B------:R-:W-:Y:S03]  /*5950*/  USHF.R.U32.HI UR6, URZ, UR12, UR5 ;  /* 0x0000000cff067299 */ /* 0x000fe60008011605 */
[----:B------:R-:W-:Y:S01]  /*5960*/  UMOV UR5, UR11 ;  /* 0x0000000b00057c82 */ /* 0x000fe20008000000 */
[----:B------:R-:W-:Y:S02]  /*5970*/  UIMAD.WIDE.U32 UR10, UR7, UR40, URZ ;  /* 0x00000028070a72a5 */ /* 0x000fe4000f8e00ff */
[----:B------:R-:W-:Y:S02]  /*5980*/  USHF.R.U32.HI UR12, URZ, UR53, UR5 ;  /* 0x00000035ff0c7299 */ /* 0x000fe40008011605 */
[----:B------:R-:W-:Y:S01]  /*5990*/  USEL UR6, UR37, UR6, !UP0 ;  /* 0x0000000625067287 */ /* 0x000fe2000c000000 */
[----:B------:R-:W-:Y:S02]  /*59a0*/  UMOV UR5, UR9 ;  /* 0x0000000900057c82 */ /* 0x000fe40008000000 */
[----:B------:R-:W-:Y:S01]  /*59b0*/  UMOV UR10, UR11 ;  /* 0x0000000b000a7c82 */ /* 0x000fe20008000000 */
[----:B------:R-:W-:Y:S02]  /*59c0*/  @UP2 USHF.R.U32.HI UR4, URZ, UR41, UR5 ;  /* 0x00000029ff042299 */ /* 0x000fe40008011605 */
[----:B------:R-:W-:Y:S02]  /*59d0*/  @UP2 USHF.R.U32.HI UR7, URZ, UR41, UR10 ;  /* 0x00000029ff072299 */ /* 0x000fe4000801160a */
[----:B------:R-:W-:Y:S02]  /*59e0*/  UIMAD UR4, UR42, UR4, URZ ;  /* 0x000000042a0472a4 */ /* 0x000fe4000f8e02ff */
        /* <DEDUP_REMOVED lines=8> */
[----:B------:R-:W-:Y:S02]  /*5a70*/  USEL UR11, UR6, UR4, !UP2 ;  /* 0x00000004060b7287 */ /* 0x000fe4000d000000 */
[----:B------:R-:W-:Y:S02]  /*5a80*/  UIADD3 UR8, UPT, UPT, -UR5, URZ, URZ ;  /* 0x000000ff05087290 */ /* 0x000fe4000fffe1ff */
[----:B------:R-:W-:Y:S01]  /*5a90*/  UIADD3 UR10, UPT, UPT, -UR11, URZ, URZ ;  /* 0x000000ff0b0a7290 */ /* 0x000fe2000fffe1ff */
[----:B------:R-:W-:Y:S01]  /*5aa0*/  @!UP0 UMOV UR4, UR9 ;  /* 0x0000000900048c82 */ /* 0x000fe20008000000 */
[----:B------:R-:W-:Y:S02]  /*5ab0*/  UIADD3 UR9, UPT, UPT, -UR6, URZ, URZ ;  /* 0x000000ff06097290 */ /* 0x000fe4000fffe1ff */
[----:B------:R-:W-:Y:S02]  /*5ac0*/  @!UP0 USHF.R.U32.HI UR4, URZ, UR41, UR4 ;  /* 0x00000029ff048299 */ /* 0x000fe40008011604 */
[----:B------:R-:W-:Y:S02]  /*5ad0*/  UIMAD UR10, UR42, UR10, UR6 ;  /* 0x0000000a2a0a72a4 */ /* 0x000fe4000f8e0206 */
[----:B------:R-:W-:Y:S04]  /*5ae0*/  @!UP0 USEL UR4, UR5, UR4, !UP2 ;  /* 0x0000000405048287 */ /* 0x000fe8000d000000 */
[----:B------:R-:W-:Y:S02]  /*5af0*/  @!UP0 UIMAD UR10, UR7, UR10, UR4 ;  /* 0x0000000a070a82a4 */ /* 0x000fe4000f8e0204 */
[----:B------:R-:W-:Y:S02]  /*5b00*/  @!UP0 UIADD3 UR11, UPT, UPT, UR11, -UR4, URZ ;  /* 0x800000040b0b8290 */ /* 0x000fe4000fffe0ff */
[----:B------:R-:W-:Y:S02]  /*5b10*/  UIMAD UR7, UR43, UR8, UR38 ;  /* 0x000000082b0772a4 */ /* 0x000fe4000f8e0226 */
[----:B------:R-:W-:Y:S02]  /*5b20*/  @!UP0 UIMAD UR6, UR11, UR42, UR5 ;  /* 0x0000002a0b0682a4 */ /* 0x000fe4000f8e0205 */
[----:B------:R-:W-:Y:S01]  /*5b30*/  UIMAD UR4, UR54, UR9, UR37 ;  /* 0x00000009360472a4 */ /* 0x000fe2000f8e0225 */
[----:B------:R-:W-:Y:S02]  /*5b40*/  @!UP0 UMOV UR5, UR10 ;  /* 0x0000000a00058c82 */ /* 0x000fe40008000000 */
[----:B------:R-:W-:Y:S02]  /*5b50*/  UIMAD UR38, UR5, UR43, UR7 ;  /* 0x0000002b052672a4 */ /* 0x000fe4000f8e0207 */
[----:B------:R-:W-:Y:S11]  /*5b60*/  UIMAD UR37, UR6, UR54, UR4 ;  /* 0x00000036062572a4 */ /* 0x000ff6000f8e0204 */
[----:B------:R-:W-:Y:S01]  /*5b70*/  @!UPT UIADD3 URZ, UPT, UPT, URZ, URZ, URZ ;  /* 0x000000fffffff290 */ /* 0x000fe2000fffe0ff */
.L_x_98:
[----:B------:R-:W-:Y:S01]  /*5b80*/  UISETP.NE.AND UP0, UPT, UR39, 0x1, UPT ;  /* 0x000000012700788c */ /* 0x000fe2000bf05270 */
[----:B------:R-:W-:Y:S01]  /*5b90*/  IADD3 R89, PT, PT, R89, 0x1, RZ ;  /* 0x0000000159597810 */ /* 0x000fe20007ffe0ff */
[----:B------:R-:W-:Y:S02]  /*5ba0*/  UIADD3 UR11, UPT, UPT, UR44, 0x200, URZ ;  /* 0x000002002c0b7890 */ /* 0x000fe4000fffe0ff */
[----:B------:R-:W-:Y:S02]  /*5bb0*/  USHF.L.U32 UR50, UR16, 0x6, URZ ;  /* 0x0000000610327899 */ /* 0x000fe400080006ff */
[----:B------:R-:W-:Y:S05]  /*5bc0*/  USHF.L.U32 UR49, UR20, 0x8, URZ ;  /* 0x0000000814317899 */ /* 0x000fea00080006ff */
[----:B------:R-:W2:Y:S01]  /*5bd0*/  @!UP0 LDCU.128 UR12, c[0x0][0xb10] ;  /* 0x00016200ff0c87ac */ /* 0x000ea20008000c00 */
[----:B------:R-:W3:Y:S01]  /*5be0*/  @!UP0 LDCU UR5, c[0x0][0xb0c] ;  /* 0x00016180ff0587ac */ /* 0x000ee20008000800 */
[----:B------:R-:W4:Y:S01]  /*5bf0*/  @!UP0 LDCU UR10, c[0x0][0xb20] ;  /* 0x00016400ff0a87ac */ /* 0x000f220008000800 */
[----:B--2---:R-:W-:Y:S02]  /*5c00*/  UIMAD.WIDE.U32 UR8, UR38, UR12, URZ ;  /* 0x0000000c260872a5 */ /* 0x004fe4000f8e00ff */
[----:B------:R-:W-:Y:S02]  /*5c10*/  UIMAD.WIDE.U32 UR6, UR37, UR15, URZ ;  /* 0x0000000f250672a5 */ /* 0x000fe4000f8e00ff */
[----:B------:R-:W-:Y:S03]  /*5c20*/  @!UP0 UISETP.NE.AND UP1, UPT, UR14, 0x1, UPT ;  /* 0x000000010e00888c */ /* 0x000fe6000bf25270 */
[----:B------:R-:W-:Y:S01]  /*5c30*/  @!UP0 UMOV UR4, UR9 ;  /* 0x0000000900048c82 */ /* 0x000fe20008000000 */
[----:B---3--:R-:W-:Y:S02]  /*5c40*/  @!UP0 UISETP.NE.AND UP2, UPT, UR5, 0x1, UPT ;  /* 0x000000010500888c */ /* 0x008fe4000bf45270 */
[----:B------:R-:W-:Y:S01]  /*5c50*/  @!UP0 USHF.R.U32.HI UR4, URZ, UR13, UR4 ;  /* 0x0000000dff048299 */ /* 0x000fe20008011604 */
[----:B------:R-:W-:Y:S02]  /*5c60*/  @!UP0 UMOV UR6, UR7 ;  /* 0x0000000700068c82 */ /* 0x000fe40008000000 */
[----:B----4-:R-:W-:Y:S02]  /*5c70*/  @!UP0 USHF.R.U32.HI UR6, URZ, UR10, UR6 ;  /* 0x0000000aff068299 */ /* 0x010fe40008011606 */
[----:B------:R-:W-:Y:S02]  /*5c80*/  @!UP0 USEL UR7, UR38, UR4, !UP2 ;  /* 0x0000000426078287 */ /* 0x000fe4000d000000 */
[----:B------:R-:W-:Y:S04]  /*5c90*/  @!UP0 USEL UR6, UR37, UR6, !UP1 ;  /* 0x0000000625068287 */ /* 0x000fe8000c800000 */
[----:B------:R-:W-:Y:S02]  /*5ca0*/  @!UP0 UIADD3 UR4, UPT, UPT, -UR7, UR6, URZ ;  /* 0x0000000607048290 */ /* 0x000fe4000fffe1ff */
[----:B------:R-:W-:Y:S02]  /*5cb0*/  @!UP0 UIADD3 UR6, UPT, UPT, UR7, -UR6, URZ ;  /* 0x8000000607068290 */ /* 0x000fe4000fffe0ff */
[----:B------:R-:W-:Y:S02]  /*5cc0*/  @!UP0 UIMAD UR38, UR4, UR5, UR38 ;  /* 0x00000005042682a4 */ /* 0x000fe4000f8e0226 */
[----:B------:R-:W-:Y:S02]  /*5cd0*/  @!UP0 UIMAD UR37, UR6, UR14, UR37 ;  /* 0x0000000e062582a4 */ /* 0x000fe4000f8e0225 */
[----:B------:R-:W-:Y:S09]  /*5ce0*/  ULOP3.LUT UP0, URZ, UR11, 0x1b0, URZ, 0xc0, !UPT ;  /* 0x000001b00bff7892 */ /* 0x000ff2000f80c0ff */
[----:B------:R-:W-:Y:S05]  /*5cf0*/  BRA.U !UP0, `(.L_x_99) ;  /* 0x0000000108407547 */ /* 0x000fea000b800000 */
[----:B------:R-:W2:Y:S01]  /*5d00*/  LDCU.64 UR8, c[0x4][0x88] ;  /* 0x01001100ff0877ac */ /* 0x000ea20008000a00 */
[----:B------:R-:W-:Y:S01]  /*5d10*/  MOV R3, 0x0 ;  /* 0x0000000000037802 */ /* 0x000fe20000000f00 */
[----:B------:R-:W-:Y:S02]  /*5d20*/  HFMA2 R12, -RZ, RZ, 0, 5.9604644775390625e-08 ;  /* 0x00000001ff0c7431 */ /* 0x000fe400000001ff */
[----:B------:R-:W-:Y:S02]  /*5d30*/  IMAD.MOV.U32 R8, RZ, RZ, 0x70 ;  /* 0x00000070ff087424 */ /* 0x000fe400078e00ff */
[----:B------:R-:W-:Y:S01]  /*5d40*/  IMAD.MOV.U32 R13, RZ, RZ, RZ ;  /* 0x000000ffff0d7224 */ /* 0x000fe200078e00ff */
[----:B------:R-:W3:Y:S01]  /*5d50*/  LDCU.64 UR6, c[0x4][0x90] ;  /* 0x01001200ff0677ac */ /* 0x000ee20008000a00 */
[----:B------:R-:W4:Y:S01]  /*5d60*/  LDC.64 R2, c[0x4][R3] ;  /* 0x0100000003027b82 */ /* 0x000f220000000a00 */
[----:B------:R-:W1:Y:S01]  /*5d70*/  LDCU.64 UR4, c[0x4][0x8] ;  /* 0x01000100ff0477ac */ /* 0x000e620008000a00 */
[----:B--2---:R-:W-:Y:S01]  /*5d80*/  MOV R5, UR9 ;  /* 0x0000000900057c02 */ /* 0x004fe20008000f00 */
[----:B------:R-:W-:Y:S01]  /*5d90*/  IMAD.U32 R4, RZ, RZ, UR8 ;  /* 0x00000008ff047e24 */ /* 0x000fe2000f8e00ff */
[----:B---3--:R-:W-:Y:S01]  /*5da0*/  MOV R7, UR7 ;  /* 0x0000000700077c02 */ /* 0x008fe20008000f00 */
[----:B------:R-:W-:Y:S01]  /*5db0*/  IMAD.U32 R6, RZ, RZ, UR6 ;  /* 0x00000006ff067e24 */ /* 0x000fe2000f8e00ff */
[----:B-1----:R-:W-:Y:S01]  /*5dc0*/  MOV R11, UR5 ;  /* 0x00000005000b7c02 */ /* 0x002fe20008000f00 */
[----:B------:R-:W-:Y:S02]  /*5dd0*/  IMAD.U32 R10, RZ, RZ, UR4 ;  /* 0x00000004ff0a7e24 */ /* 0x000fe4000f8e00ff */
[----:B------:R-:W-:Y:S07]  /*5de0*/  LEPC R20, `(.L_x_99) ;  /* 0x000000001014794e */ /* 0x000fee0000000000 */
[----:B----45:R-:W-:Y:S05]  /*5df0*/  CALL.ABS.NOINC R2 ;  /* 0x0000000002007343 */ /* 0x030fea0003c00000 */
.L_x_99:
[----:B------:R-:W-:Y:S01]  /*5e00*/  LOP3.LUT P0, RZ, R96, 0x1b0, RZ, 0xc0, !PT ;  /* 0x000001b060ff7812 */ /* 0x000fe2000780c0ff */
[----:B------:R-:W-:Y:S11]  /*5e10*/  BSSY.RECONVERGENT B6, `(.L_x_100) ;  /* 0x0000013000067945 */ /* 0x000ff60003800200 */
[----:B------:R-:W-:Y:S01]  /*5e20*/  @!UPT UIADD3 URZ, UPT, UPT, URZ, URZ, URZ ;  /* 0x000000fffffff290 */ /* 0x000fe2000fffe0ff */
[----:B------:R-:W-:Y:S05]  /*5e30*/  @!P0 BRA `(.L_x_101) ;  /* 0x0000000000408947 */ /* 0x000fea0003800000 */
        /* <DEDUP_REMOVED lines=16> */
.L_x_101:
[----:B------:R-:W-:Y:S05]  /*5f40*/  BSYNC.RECONVERGENT B6 ;  /* 0x0000000000067941 */ /* 0x000fea0003800200 */
.L_x_100:
[----:B------:R-:W-:Y:S01]  /*5f50*/  R2UR UR4, R88 ;  /* 0x00000000580472ca */ /* 0x000fe200000e0000 */
[----:B------:R-:W-:Y:S01]  /*5f60*/  UISETP.NE.U32.AND UP0, UPT, UR60, URZ, UPT ;  /* 0x000000ff3c00728c */ /* 0x000fe2000bf05070 */
[----:B------:R-:W-:Y:S02]  /*5f70*/  ISETP.NE.U32.AND P4, PT, R82, RZ, PT ;  /* 0x000000ff5200720c */ /* 0x000fe40003f85070 */
[----:B------:R-:W-:Y:S01]  /*5f80*/  ISETP.NE.U32.AND P2, PT, RZ, UR46, PT ;  /* 0x0000002eff007c0c */ /* 0x000fe2000bf45070 */
[----:B------:R-:W-:Y:S01]  /*5f90*/  UISETP.NE.AND.EX UP1, UPT, UR61, URZ, UPT, UP0 ;  /* 0x000000ff3d00728c */ /* 0x000fe2000bf25300 */
[----:B------:R-:W-:Y:S01]  /*5fa0*/  ISETP.NE.AND.EX P4, PT, R83, RZ, PT, P4 ;  /* 0x000000ff5300720c */ /* 0x000fe20003f85340 */
[----:B------:R-:W-:Y:S01]  /*5fb0*/  UPLOP3.LUT UP0, UPT, UPT, UPT, UPT, 0x40, 0x4 ;  /* 0x000000000004789c */ /* 0x000fe20003f0e870 */
[----:B------:R-:W-:Y:S05]  /*5fc0*/  ISETP.NE.AND.EX P2, PT, RZ, UR47, PT, P2 ;  /* 0x0000002fff007c0c */ /* 0x000fea000bf45320 */
[----:B------:R-:W-:Y:S06]  /*5fd0*/  UISETP.NE.AND UP2, UPT, UR4, URZ, UPT ;  /* 0x000000ff0400728c */ /* 0x000fec000bf45270 */
[----:B------:R-:W-:Y:S05]  /*5fe0*/  PLOP3.LUT P1, PT, PT, PT, UP2, 0x80, 0x8 ;  /* 0x000000000008781c */ /* 0x000fea0003f2f028 */
[----:B------:R-:W-:Y:S06]  /*5ff0*/  @UP2 UPLOP3.LUT UP0, UPT, UPT, UPT, UP1, 0x80, 0x8 ;  /* 0x000000000008289c */ /* 0x000fec0003f0f010 */
[----:B------:R-:W-:Y:S01]  /*6000*/  PLOP3.LUT P0, PT, PT, PT, UP0, 0x80, 0x8 ;  /* 0x000000000008781c */ /* 0x000fe20003f0f008 */
[----:B------:R-:W-:Y:S01]  /*6010*/  @!UPT UIADD3 URZ, UPT, UPT, URZ, URZ, URZ ;  /* 0x000000fffffff290 */ /* 0x000fe2000fffe0ff */
[----:B------:R-:W-:Y:S11]  /*6020*/  BRA.U !UP1, `(.L_x_102) ;  /* 0x00000001093c7547 */ /* 0x000ff6000b800000 */
[----:B------:R-:W-:Y:S01]  /*6030*/  UISETP.NE.U32.AND UP0, UPT, UR46, URZ, UPT ;  /* 0x000000ff2e00728c */ /* 0x000fe2000bf05070 */
[----:B-1----:R-:W-:Y:S01]  /*6040*/  HFMA2 R0, -RZ, RZ, 0, 5.9604644775390625e-08 ;  /* 0x00000001ff007431 */ /* 0x002fe200000001ff */
[----:B------:R-:W1:Y:S01]  /*6050*/  LDCU.64 UR8, c[0x0][0x358] ;  /* 0x00006b00ff0877ac */ /* 0x000e620008000a00 */
[----:B------:R-:W-:Y:S01]  /*6060*/  IMAD.MOV.U32 R85, RZ, RZ, 0x1 ;  /* 0x00000001ff557424 */ /* 0x000fe200078e00ff */
[----:B------:R-:W-:Y:S06]  /*6070*/  UISETP.NE.AND.EX UP0, UPT, UR47, URZ, UPT, UP0 ;  /* 0x000000ff2f00728c */ /* 0x000fec000bf05300 */
[----:B------:R-:W-:Y:S05]  /*6080*/  PLOP3.LUT P3, PT, PT, PT, UP0, 0x80, 0x8 ;  /* 0x000000000008781c */ /* 0x000fea0003f6f008 */
[----:B------:R-:W2:Y:S01]  /*6090*/  @UP0 LDCU.64 UR4, c[0x0][0x888] ;  /* 0x00011100ff0407ac */ /* 0x000ea20008000a00 */
[----:B------:R-:W-:Y:S07]  /*60a0*/  @UP0 UIMAD UR6, UR36, UR60, URZ ;  /* 0x0000003c240602a4 */ /* 0x000fee000f8e02ff */
[----:B------:R-:W-:Y:S01]  /*60b0*/  @!P3 PRMT R85, R0, 0x7610, R85 ;  /* 0x000076100055b816 */ /* 0x000fe20000000055 */
[----:B--2---:R-:W-:Y:S06]  /*60c0*/  @UP0 UIMAD.WIDE UR4, UR6, 0x4, UR4 ;  /* 0x00000004060408a5 */ /* 0x004fec000f8e0204 */
[----:B------:R-:W-:Y:S01]  /*60d0*/  IMAD.U32 R2, RZ, RZ, UR4 ;  /* 0x00000004ff027e24 */ /* 0x000fe2000f8e00ff */
[----:B------:R-:W-:Y:S04]  /*60e0*/  MOV R3, UR5 ;  /* 0x0000000500037c02 */ /* 0x000fe80008000f00 */
[----:B------:R-:W2:Y:S01]  /*60f0*/  @!UP0 LDCU UR4, c[0x0][0x880] ;  /* 0x00011000ff0487ac */ /* 0x000ea20008000800 */
[----:B-1---5:R3:W5:Y:S02]  /*6100*/  @P3 LDG.E R41, desc[UR8][R2.64] ;  /* 0x0000000802293981 */ /* 0x022764000c1e1900 */
[----:B--23--:R-:W-:Y:S02]  /*6110*/  @!P3 IMAD.U32 R41, RZ, RZ, UR4 ;  /* 0x00000004ff29be24 */ /* 0x00cfe4000f8e00ff */
.L_x_102:
[----:B------:R-:W-:Y:S05]  /*6120*/  @!P4 BRA `(.L_x_103) ;  /* 0x000000000024c947 */ /* 0x000fea0003800000 */
[----:B------:R-:W-:Y:S01]  /*6130*/  ISETP.NE.U32.AND P3, PT, R80, RZ, PT ;  /* 0x000000ff5000720c */ /* 0x000fe20003f65070 */
[----:B------:R-:W2:Y:S03]  /*6140*/  LDCU.64 UR4, c[0x0][0x358] ;  /* 0x00006b00ff0477ac */ /* 0x000ea60008000a00 */
[----:B------:R-:W-:Y:S11]  /*6150*/  ISETP.NE.AND.EX P3, PT, R81, RZ, PT, P3 ;  /* 0x000000ff5100720c */ /* 0x000ff60003f65330 */
[----:B------:R-:W-:Y:S02]  /*6160*/  @!UPT UIADD3 URZ, UPT, UPT, URZ, URZ, URZ ;  /* 0x000000fffffff290 */ /* 0x000fe4000fffe0ff */
[----:B------:R-:W3:Y:S01]  /*6170*/  @P3 LDC.64 R2, c[0x0][0x8a8] ;  /* 0x00022a00ff023b82 */ /* 0x000ee20000000a00 */
[----:B-1----:R-:W-:Y:S04]  /*6180*/  @P3 IMAD R0, R82, UR36, RZ ;  /* 0x0000002452003c24 */ /* 0x002fe8000f8e02ff */
[----:B---3--:R-:W-:Y:S05]  /*6190*/  @P3 IMAD.WIDE R2, R0, 0x4, R2 ;  /* 0x0000000400023825 */ /* 0x008fea00078e0202 */
[----:B--2--5:R2:W5:Y:S02]  /*61a0*/  @P3 LDG.E R38, desc[UR4][R2.64] ;  /* 0x0000000402263981 */ /* 0x024564000c1e1900 */
[----:B--2---:R-:W3:Y:S02]  /*61b0*/  @!P3 LDC R38, c[0x0][0x8a0] ;  /* 0x00022800ff26bb82 */ /* 0x004ee40000000800 */
.L_x_103:
[----:B-----5:R-:W-:Y:S01]  /*61c0*/  FSETP.NEU.AND P4, PT, R41, RZ, PT ;  /* 0x000000ff2900720b */ /* 0x020fe20003f8d000 */
[----:B------:R-:W-:Y:S01]  /*61d0*/  BSSY B1, `(.L_x_104) ;  /* 0x0000042000017945 */ /* 0x000fe20003800000 */
[----:B------:R-:W-:Y:S01]  /*61e0*/  SEL R6, RZ, 0xffffffff, P2 ;  /* 0xffffffffff067807 */ /* 0x000fe20001000000 */
[----:B------:R-:W-:Y:S01]  /*61f0*/  IMAD.MOV.U32 R100, RZ, RZ, 0x1 ;  /* 0x00000001ff647424 */ /* 0x000fe200078e00ff */
[----:B------:R-:W-:Y:S02]  /*6200*/  LOP3.LUT P3, RZ, R85, 0xff, RZ, 0xc0, !PT ;  /* 0x000000ff55ff7812 */ /* 0x000fe4000786c0ff */
[----:B------:R-:W-:Y:S02]  /*6210*/  CS2R R78, SRZ ;  /* 0x00000000004e7805 */ /* 0x000fe4000001ff00 */
[----:B------:R-:W-:Y:S02]  /*6220*/  @P1 SEL R3, RZ, 0xffffffff, P4 ;  /* 0xffffffffff031807 */ /* 0x000fe40002000000 */
[----:B------:R-:W-:Y:S02]  /*6230*/  CS2R R76, SRZ ;  /* 0x00000000004c7805 */ /* 0x000fe4000001ff00 */
[----:B------:R-:W-:Y:S02]  /*6240*/  LEA R2, R93, UR44, 0x3 ;  /* 0x0000002c5d027c11 */ /* 0x000fe4000f8e18ff */
[----:B------:R-:W-:Y:S02]  /*6250*/  CS2R R74, SRZ ;  /* 0x00000000004a7805 */ /* 0x000fe4000001ff00 */
[----:B------:R-:W-:Y:S02]  /*6260*/  @P0 SEL R3, R6, R3, !P3 ;  /* 0x0000000306030207 */ /* 0x000fe40005800000 */
[----:B------:R-:W-:Y:S02]  /*6270*/  CS2R R72, SRZ ;  /* 0x0000000000487805 */ /* 0x000fe4000001ff00 */
[----:B------:R-:W-:Y:S02]  /*6280*/  LEA R71, R36, UR44, 0x3 ;  /* 0x0000002c24477c11 */ /* 0x000fe4000f8e18ff */
[----:B------:R-:W-:Y:S02]  /*6290*/  @P1 LOP3.LUT R3, R3, 0x1, RZ, 0xc0, !PT ;  /* 0x0000000103031812 */ /* 0x000fe400078ec0ff */
[----:B------:R-:W-:Y:S02]  /*62a0*/  SHF.L.U32 R4, R94, 0x1f, RZ ;  /* 0x0000001f5e047819 */ /* 0x000fe400000006ff */
[----:B------:R-:W-:Y:S02]  /*62b0*/  ISETP.NE.U32.OR P6, PT, R3, 0x1, !P1 ;  /* 0x000000010300780c */ /* 0x000fe40004fc5470 */
[----:B------:R-:W-:Y:S02]  /*62c0*/  PLOP3.LUT P2, PT, PT, PT, UP1, 0x80, 0x8 ;  /* 0x000000000008781c */ /* 0x000fe40003f4f018 */
[----:B------:R-:W-:Y:S02]  /*62d0*/  LEA.HI R39, R36, R36, RZ, 0x1 ;  /* 0x0000002424277211 */ /* 0x000fe400078f08ff */
[----:B------:R-:W-:Y:S02]  /*62e0*/  SEL R3, RZ, 0xffffffff, P4 ;  /* 0xffffffffff037807 */ /* 0x000fe40002000000 */
[----:B------:R-:W-:Y:S01]  /*62f0*/  P2R R102, PR, RZ, 0x40 ;  /* 0x00000040ff667803 */ /* 0x000fe20000000000 */
[C---:B-1----:R-:W-:Y:S01]  /*6300*/  IMAD.SHL.U32 R0, R39.reuse, 0x80, RZ ;  /* 0x0000008027007824 */ /* 0x042fe200078e00ff */
[----:B------:R-:W-:Y:S03]  /*6310*/  LOP3.LUT R39, R39, 0xffe, RZ, 0xc0, !PT ;  /* 0x00000ffe27277812 */ /* 0x000fe600078ec0ff */
[----:B------:R-:W-:Y:S02]  /*6320*/  @P6 SHF.L.U32 R5, R91, 0x1f, RZ ;  /* 0x0000001f5b056819 */ /* 0x000fe400000006ff */
[----:B------:R-:W-:Y:S01]  /*6330*/  @P2 SEL R3, R6, R3, !P3 ;  /* 0x0000000306032207 */ /* 0x000fe20005800000 */
[----:B------:R-:W-:Y:S01]  /*6340*/  IMAD.IADD R39, R36, 0x1, -R39 ;  /* 0x0000000124277824 */ /* 0x000fe200078e0a27 */
[----:B------:R-:W1:Y:S01]  /*6350*/  @P6 SYNCS.PHASECHK.TRANS64.TRYWAIT P1, [R2+URZ+0xa0], R5 ;  /* 0x0000a005020065a7 */ /* 0x000e6200080211ff */
[----:B------:R-:W-:Y:S02]  /*6360*/  LOP3.LUT R0, R0, 0xffffff00, RZ, 0xc0, !PT ;  /* 0xffffff0000007812 */ /* 0x000fe400078ec0ff */
[----:B------:R-:W-:Y:S03]  /*6370*/  LOP3.LUT R3, R3, 0x1, RZ, 0xc0, !PT ;  /* 0x0000000103037812 */ /* 0x000fe600078ec0ff */
[----:B------:R-:W-:Y:S01]  /*6380*/  IMAD.IADD R0, R37, 0x1, R0 ;  /* 0x0000000125007824 */ /* 0x000fe200078e0200 */
[----:B------:R-:W-:Y:S03]  /*6390*/  ISETP.NE.U32.AND P5, PT, R3, 0x1, PT ;  /* 0x000000010300780c */ /* 0x000fe60003fa5070 */
[----:B------:R-:W-:Y:S01]  /*63a0*/  IMAD R39, R39, 0x100000, R0 ;  /* 0x0010000027277824 */ /* 0x000fe200078e0200 */
[----:B------:R-:W-:Y:S01]  /*63b0*/  P2R R101, PR, RZ, 0x20 ;  /* 0x00000020ff657803 */ /* 0x000fe20000000000 */
[----:B------:R2:W4:Y:S01]  /*63c0*/  SYNCS.PHASECHK.TRANS64.TRYWAIT P0, [R71+URZ+0x110], R4 ;  /* 0x00011004470075a7 */ /* 0x00052200080011ff */
[----:B-1----:R-:W-:Y:S01]  /*63d0*/  @P6 SEL R100, RZ, 0x1, !P1 ;  /* 0x00000001ff646807 */ /* 0x002fe20004800000 */
[----:B--2---:R-:W-:Y:S06]  /*63e0*/  @!P6 BRA `(.L_x_105) ;  /* 0x000000000080e947 */ /* 0x004fec0003800000 */
[----:B------:R-:W-:Y:S01]  /*63f0*/  @P5 IMAD R6, R93, 0x1000, R84 ;  /* 0x000010005d065824 */ /* 0x000fe200078e0254 */
[----:B------:R-:W1:Y:S01]  /*6400*/  S2R R0, SR_CgaCtaId ;  /* 0x0000000000007919 */ /* 0x000e620000008800 */
[----:B------:R-:W-:Y:S01]  /*6410*/  ISETP.NE.AND P1, PT, R100, RZ, PT ;  /* 0x000000ff6400720c */ /* 0x000fe20003f25270 */
[----:B------:R-:W-:Y:S01]  /*6420*/  BSSY B0, `(.L_x_106) ;  /* 0x000000b000007945 */ /* 0x000fe20003800000 */
[----:B------:R-:W-:Y:S01]  /*6430*/  @P5 VIADD R5, R6, UR44 ;  /* 0x0000002c06055c36 */ /* 0x000fe20008000000 */
[----:B------:R-:W-:Y:S02]  /*6440*/  CS2R R74, SRZ ;  /* 0x00000000004a7805 */ /* 0x000fe4000001ff00 */
[----:B------:R-:W-:Y:S02]  /*6450*/  CS2R R72, SRZ ;  /* 0x0000000000487805 */ /* 0x000fe4000001ff00 */
[----:B------:R-:W-:Y:S01]  /*6460*/  CS2R R78, SRZ ;  /* 0x00000000004e7805 */ /* 0x000fe2000001ff00 */
[----:B------:R-:W-:Y:S01]  /*6470*/  @P5 IMAD R5, R95, -0x10, R5 ;  /* 0xfffffff05f055824 */ /* 0x000fe200078e0205 */
[----:B------:R-:W-:Y:S04]  /*6480*/  CS2R R76, SRZ ;  /* 0x00000000004c7805 */ /* 0x000fe8000001ff00 */
[----:B------:R-:W-:Y:S05]  /*6490*/  @P1 BRA `(.L_x_107) ;  /* 0x00000000000c1947 */ /* 0x000fea0003800000 */
[----:B------:R-:W-:Y:S04]  /*64a0*/  SHF.L.U32 R3, R91, 0x1f, RZ ;  /* 0x0000001f5b037819 */ /* 0x000fe800000006ff */
[----:B------:R-:W2:Y:S02]  /*64b0*/  SYNCS.PHASECHK.TRANS64.TRYWAIT P1, [R2+URZ+0xa0], R3 ;  /* 0x0000a003020075a7 */ /* 0x000ea400080211ff */
[----:B--2---:R-:W-:Y:S05]  /*64c0*/  @!P1 BRA `(.L_x_108) ;  /* 0x0000004000989947 */ /* 0x004fea0003800000 */
.L_x_107:
[----:B------:R-:W-:Y:S05]  /*64d0*/  BSYNC B0 ;  /* 0x0000000000007941 */ /* 0x000fea0003800000 */
.L_x_106:
[----:B------:R-:W-:Y:S01]  /*64e0*/  ISETP.NE.AND P1, PT, R101, RZ, PT ;  /* 0x000000ff6500720c */ /* 0x000fe20003f25270 */
[----:B--2---:R-:W-:Y:S02]  /*64f0*/  VIADD R3, R2, 0xc0 ;  /* 0x000000c002037836 */ /* 0x004fe40000000000 */
[----:B------:R-:W-:Y:S03]  /*6500*/  VIADD R93, R93, 0x1 ;  /* 0x000000015d5d7836 */ /* 0x000fe60000000000 */
[----:B-1----:R-:W-:Y:S07]  /*6510*/  PRMT R0, R0, 0x654, R3 ;  /* 0x0000065400007816 */ /* 0x002fee0000000003 */
[----:B------:R1:W2:Y:S04]  /*6520*/  @P1 LDS.128 R72, [R6+UR44+0x200] ;  /* 0x0002002c06481984 */ /* 0x0002a80008000c00 */
[----:B------:R1:W1:Y:S01]  /*6530*/  @P1 LDS.128 R76, [R5+0x210] ;  /* 0x00021000054c1984 */ /* 0x0002620000000c00 */
[C---:B------:R-:W-:Y:S01]  /*6540*/  ISETP.NE.AND P1, PT, R93.reuse, 0x4, PT ;  /* 0x000000045d00780c */ /* 0x040fe20003f25270 */
[----:B------:R-:W-:Y:S01]  /*6550*/  @!PT LDS RZ, [RZ] ;  /* 0x00000000fffff984 */ /* 0x000fe20000000800 */
[----:B------:R-:W-:Y:S01]  /*6560*/  @!PT LDS RZ, [RZ] ;  /* 0x00000000fffff984 */ /* 0x000fe20000000800 */
[----:B------:R-:W-:Y:S01]  /*6570*/  @!PT LDS RZ, [RZ] ;  /* 0x00000000fffff984 */ /* 0x000fe20000000800 */
[----:B------:R-:W-:Y:S01]  /*6580*/  @!PT LDS RZ, [RZ] ;  /* 0x00000000fffff984 */ /* 0x000fe20000000800 */
[----:B------:R5:W-:Y:S06]  /*6590*/  MEMBAR.ALL.CTA ;  /* 0x0000000000007992 */ /* 0x000bec0000008000 */
[----:B-----5:R-:W5:Y:S01]  /*65a0*/  FENCE.VIEW.ASYNC.S ;  /* 0x00000000000073c6 */ /* 0x020f620000000000 */
[----:B------:R-:W-:Y:S01]  /*65b0*/  SEL R93, R93, RZ, P1 ;  /* 0x000000ff5d5d7207 */ /* 0x000fe20000800000 */
[----:B-----5:R5:W-:Y:S02]  /*65c0*/  SYNCS.ARRIVE.TRANS64.RED.A1T0 RZ, [R0+URZ], RZ ;  /* 0x000000ff00ff79a7 */ /* 0x020be400081004ff */
[----:B-----5:R-:W-:Y:S04]  /*65d0*/  SEL R0, RZ, 0x1, P1 ;  /* 0x00000001ff007807 */ /* 0x020fe80000800000 */
[----:B--2---:R-:W-:Y:S02]  /*65e0*/  LOP3.LUT R91, R91, R0, RZ, 0x3c, !PT ;  /* 0x000000005b5b7212 */ /* 0x004fe400078e3cff */
.L_x_105:
[----:B------:R-:W-:Y:S05]  /*65f0*/  BSYNC B1 ;  /* 0x0000000000017941 */ /* 0x000fea0003800000 */
.L_x_104:
[----:B------:R-:W-:Y:S04]  /*6600*/  SHF.R.U32.HI R3, RZ, 0x15, R39 ;  /* 0x00000015ff037819 */ /* 0x000fe80000011627 */
[----:B------:R-:W-:Y:S01]  /*6610*/  LOP3.LUT P1, RZ, R3, 0x3, R86, 0x48, !PT ;  /* 0x0000000303ff7812 */ /* 0x000fe20007824856 */
[----:B------:R-:W-:Y:S01]  /*6620*/  @!UPT UIADD3 URZ, UPT, UPT, URZ, URZ, URZ ;  /* 0x000000fffffff290 */ /* 0x000fe2000fffe0ff */
[----:B----4-:R-:W-:Y:S11]  /*6630*/  @P0 BRA `(.L_x_109) ;  /* 0x0000000000080947 */ /* 0x010ff60003800000 */
[----:B------:R-:W2:Y:S02]  /*6640*/  SYNCS.PHASECHK.TRANS64.TRYWAIT P0, [R71+URZ+0x110], R4 ;  /* 0x00011004470075a7 */ /* 0x000ea400080011ff */
[----:B--2---:R-:W-:Y:S05]  /*6650*/  @!P0 BRA `(.L_x_110) ;  /* 0x0000004000488947 */ /* 0x004fea0003800000 */
.L_x_109:
[----:B------:R-:W-:Y:S05]  /*6660*/  @!P1 BRA `(.L_x_111) ;  /* 0x0000000000409947 */ /* 0x000fea0003800000 */
[----:B------:R-:W1:Y:S01]  /*6670*/  LDCU.64 UR8, c[0x4][0x78] ;  /* 0x01000f00ff0877ac */ /* 0x000e620008000a00 */
[----:B------:R-:W-:Y:S01]  /*6680*/  MOV R3, 0x0 ;  /* 0x0000000000037802 */ /* 0x000fe20000000f00 */
[----:B------:R-:W-:Y:S02]  /*6690*/  HFMA2 R12, -RZ, RZ, 0, 5.9604644775390625e-08 ;  /* 0x00000001ff0c7431 */ /* 0x000fe400000001ff */
[----:B------:R-:W-:Y:S02]  /*66a0*/  IMAD.MOV.U32 R8, RZ, RZ, 0x192 ;  /* 0x00000192ff087424 */ /* 0x000fe400078e00ff */
[----:B------:R-:W-:Y:S01]  /*66b0*/  IMAD.MOV.U32 R13, RZ, RZ, RZ ;  /* 0x000000ffff0d7224 */ /* 0x000fe200078e00ff */
[----:B------:R-:W4:Y:S01]  /*66c0*/  LDCU.64 UR6, c[0x4][0x80] ;  /* 0x01001000ff0677ac */ /* 0x000f220008000a00 */
[----:B------:R-:W3:Y:S01]  /*66d0*/  LDC.64 R2, c[0x4][R3] ;  /* 0x0100000003027b82 */ /* 0x000ee20000000a00 */
[----:B------:R-:W5:Y:S01]  /*66e0*/  LDCU.64 UR4, c[0x4][0x18] ;  /* 0x01000300ff0477ac */ /* 0x000f620008000a00 */
[----:B-1----:R-:W-:Y:S01]  /*66f0*/  MOV R5, UR9 ;  /* 0x0000000900057c02 */ /* 0x002fe20008000f00 */
[----:B--2---:R-:W-:Y:S01]  /*6700*/  IMAD.U32 R4, RZ, RZ, UR8 ;  /* 0x00000008ff047e24 */ /* 0x004fe2000f8e00ff */
[----:B----4-:R-:W-:Y:S01]  /*6710*/  MOV R7, UR7 ;  /* 0x0000000700077c02 */ /* 0x010fe20008000f00 */
[----:B------:R-:W-:Y:S01]  /*6720*/  IMAD.U32 R6, RZ, RZ, UR6 ;  /* 0x00000006ff067e24 */ /* 0x000fe2000f8e00ff */
[----:B-----5:R-:W-:Y:S01]  /*6730*/  MOV R11, UR5 ;  /* 0x00000005000b7c02 */ /* 0x020fe20008000f00 */
[----:B------:R-:W-:Y:S02]  /*6740*/  IMAD.U32 R10, RZ, RZ, UR4 ;  /* 0x00000004ff0a7e24 */ /* 0x000fe4000f8e00ff */
[----:B------:R-:W-:Y:S07]  /*6750*/  LEPC R20, `(.L_x_111) ;  /* 0x000000001014794e */ /* 0x000fee0000000000 */
[----:B---3--:R-:W-:Y:S05]  /*6760*/  CALL.ABS.NOINC R2 ;  /* 0x0000000002007343 */ /* 0x008fea0003c00000 */
.L_x_111:
[-C--:B------:R-:W-:Y:S01]  /*6770*/  F2FP.F16.E5M2.UNPACK_B R42, R72.reuse ;  /* 0x00000048ff2a723e */ /* 0x080fe200020004ff */
[----:B------:R-:W-:Y:S05]  /*6780*/  WARPSYNC.ALL ;  /* 0x0000000000007948 */ /* 0x000fea0003800000 */
[----:B------:R-:W-:Y:S01]  /*6790*/  R2UR UR4, R39 ;  /* 0x00000000270472ca */ /* 0x000fe200000e0000 */
[--C-:B------:R-:W-:Y:S01]  /*67a0*/  HADD2.F32 R40, -RZ, R42.reuse.H0_H0 ;  /* 0x2000002aff287230 */ /* 0x100fe20000004100 */
[----:B------:R-:W-:Y:S01]  /*67b0*/  F2FP.F16.E5M2.UNPACK_B R43, R72.H1 ;  /* 0x00000048ff2b723e */ /* 0x000fe200030004ff */
[----:B------:R-:W-:Y:S01]  /*67c0*/  HADD2.F32 R42, -RZ, R42.H1_H1 ;  /* 0x3000002aff2a7230 */ /* 0x000fe20000004100 */
[-C--:B------:R-:W-:Y:S01]  /*67d0*/  F2FP.F16.E5M2.UNPACK_B R45, R73.reuse ;  /* 0x00000049ff2d723e */ /* 0x080fe200020004ff */
[----:B------:R-:W-:Y:S01]  /*67e0*/  BSSY.RECONVERGENT B0, `(.L_x_112) ;  /* 0x0000099000007945 */ /* 0x000fe20003800200 */
[----:B------:R-:W-:Y:S01]  /*67f0*/  F2FP.F16.E5M2.UNPACK_B R47, R73.H1 ;  /* 0x00000049ff2f723e */ /* 0x000fe200030004ff */
[--C-:B------:R-:W-:Y:S01]  /*6800*/  HADD2.F32 R44, -RZ, R43.reuse.H0_H0 ;  /* 0x2000002bff2c7230 */ /* 0x100fe20000004100 */
[-C--:B------:R-:W-:Y:S01]  /*6810*/  F2FP.F16.E5M2.UNPACK_B R49, R74.reuse ;  /* 0x0000004aff31723e */ /* 0x080fe200020004ff */
[----:B------:R-:W-:Y:S01]  /*6820*/  HADD2.F32 R46, -RZ, R43.H1_H1 ;  /* 0x3000002bff2e7230 */ /* 0x000fe20000004100 */
[----:B------:R-:W-:Y:S01]  /*6830*/  F2FP.F16.E5M2.UNPACK_B R51, R74.H1 ;  /* 0x0000004aff33723e */ /* 0x000fe200030004ff */
[--C-:B------:R-:W-:Y:S01]  /*6840*/  HADD2.F32 R43, -RZ, R45.reuse.H0_H0 ;  /* 0x2000002dff2b7230 */ /* 0x100fe20000004100 */
[-C--:B------:R-:W-:Y:S01]  /*6850*/  F2FP.F16.E5M2.UNPACK_B R53, R75.reuse ;  /* 0x0000004bff35723e */ /* 0x080fe200020004ff */
[----:B-12---:R-:W-:Y:S01]  /*6860*/  LDTM.16dp32bit_t0_t15.x32 R4, tmem[UR4] ;  /* 0x00000004000479ee */ /* 0x006fe20008a80000 */
[----:B------:R-:W3:Y:S01]  /*6870*/  LDTM.16dp32bit_t16_t31.x32 R4, tmem[UR4+0x20] ;  /* 0x00002004000479ee */ /* 0x000ee20008aa0000 */
[----:B------:R-:W-:Y:S01]  /*6880*/  IADD3 R112, PT, PT, R84, UR44, RZ ;  /* 0x0000002c54707c10 */ /* 0x000fe2000fffe0ff */
[----:B------:R-:W-:Y:S01]  /*6890*/  HADD2.F32 R48, -RZ, R45.H1_H1 ;  /* 0x3000002dff307230 */ /* 0x000fe20000004100 */
[----:B------:R-:W-:Y:S01]  /*68a0*/  SHF.L.U32 R103, R90, 0x4, RZ ;  /* 0x000000045a677819 */ /* 0x000fe200000006ff */
[----:B------:R-:W-:Y:S01]  /*68b0*/  HADD2.F32 R52, -RZ, R49.H1_H1 ;  /* 0x30000031ff347230 */ /* 0x000fe20000004100 */
[----:B------:R-:W-:Y:S01]  /*68c0*/  F2FP.F16.E5M2.UNPACK_B R55, R75.H1 ;  /* 0x0000004bff37723e */ /* 0x000fe200030004ff */
[----:B------:R-:W-:Y:S01]  /*68d0*/  HADD2.F32 R56, -RZ, R53.H1_H1 ;  /* 0x30000035ff387230 */ /* 0x000fe20000004100 */
[-C--:B------:R-:W-:Y:S01]  /*68e0*/  F2FP.F16.E5M2.UNPACK_B R57, R76.reuse ;  /* 0x0000004cff39723e */ /* 0x080fe200020004ff */
[--C-:B------:R-:W-:Y:S01]  /*68f0*/  HADD2.F32 R45, -RZ, R47.reuse.H0_H0 ;  /* 0x2000002fff2d7230 */ /* 0x100fe20000004100 */
[----:B------:R-:W-:Y:S01]  /*6900*/  F2FP.F16.E5M2.UNPACK_B R59, R76.H1 ;  /* 0x0000004cff3b723e */ /* 0x000fe200030004ff */
[----:B------:R-:W-:Y:S01]  /*6910*/  HADD2.F32 R50, -RZ, R47.H1_H1 ;  /* 0x3000002fff327230 */ /* 0x000fe20000004100 */
[-C--:B------:R-:W-:Y:S01]  /*6920*/  F2FP.F16.E5M2.UNPACK_B R61, R77.reuse ;  /* 0x0000004dff3d723e */ /* 0x080fe200020004ff */
[----:B------:R-:W-:Y:S01]  /*6930*/  HADD2.F32 R47, -RZ, R49.H0_H0 ;  /* 0x20000031ff2f7230 */ /* 0x000fe20000004100 */
[----:B------:R-:W-:Y:S01]  /*6940*/  F2FP.F16.E5M2.UNPACK_B R63, R77.H1 ;  /* 0x0000004dff3f723e */ /* 0x000fe200030004ff */
[----:B------:R-:W-:Y:S01]  /*6950*/  HADD2.F32 R60, -RZ, R57.H1_H1 ;  /* 0x30000039ff3c7230 */ /* 0x000fe20000004100 */
[-C--:B------:R-:W-:Y:S01]  /*6960*/  F2FP.F16.E5M2.UNPACK_B R65, R78.reuse ;  /* 0x0000004eff41723e */ /* 0x080fe200020004ff */
[----:B------:R-:W-:Y:S01]  /*6970*/  HADD2.F32 R64, -RZ, R61.H1_H1 ;  /* 0x3000003dff407230 */ /* 0x000fe20000004100 */
[----:B------:R-:W-:Y:S01]  /*6980*/  F2FP.F16.E5M2.UNPACK_B R67, R78.H1 ;  /* 0x0000004eff43723e */ /* 0x000fe200030004ff */
[----:B------:R-:W-:Y:S01]  /*6990*/  HADD2.F32 R49, -RZ, R51.H0_H0 ;  /* 0x20000033ff317230 */ /* 0x000fe20000004100 */
[----:B------:R-:W-:Y:S01]  /*69a0*/  ISETP.NE.AND P0, PT, R97, RZ, PT ;  /* 0x000000ff6100720c */ /* 0x000fe20003f05270 */
[----:B------:R-:W-:Y:S01]  /*69b0*/  HADD2.F32 R68, -RZ, R65.H1_H1 ;  /* 0x30000041ff447230 */ /* 0x000fe20000004100 */
[----:B------:R-:W-:Y:S01]  /*69c0*/  ISETP.NE.AND P6, PT, R102, RZ, PT ;  /* 0x000000ff6600720c */ /* 0x000fe20003fc5270 */
[----:B------:R-:W-:Y:S02]  /*69d0*/  HADD2.F32 R54, -RZ, R51.H1_H1 ;  /* 0x30000033ff367230 */ /* 0x000fe40000004100 */
[C---:B---3--:R-:W-:Y:S01]  /*69e0*/  FMUL R0, R38.reuse, R4 ;  /* 0x0000000426007220 */ /* 0x048fe20000400000 */
[C---:B------:R-:W-:Y:S01]  /*69f0*/  FMUL R2, R38.reuse, R5 ;  /* 0x0000000526027220 */ /* 0x040fe20000400000 */
[C---:B------:R-:W-:Y:S01]  /*6a00*/  FMUL R4, R38.reuse, R8 ;  /* 0x0000000826047220 */ /* 0x040fe20000400000 */
[C---:B------:R-:W-:Y:S01]  /*6a10*/  FMUL R5, R38.reuse, R9 ;  /* 0x0000000926057220 */ /* 0x040fe20000400000 */
[C---:B------:R-:W-:Y:S01]  /*6a20*/  FFMA R0, R41.reuse, R40, R0 ;  /* 0x0000002829007223 */ /* 0x040fe20000000000 */
[C---:B------:R-:W-:Y:S01]  /*6a30*/  FFMA R2, R41.reuse, R42, R2 ;  /* 0x0000002a29027223 */ /* 0x040fe20000000002 */
[C---:B------:R-:W-:Y:S01]  /*6a40*/  FMUL R8, R38.reuse, R12 ;  /* 0x0000000c26087220 */ /* 0x040fe20000400000 */
[C---:B------:R-:W-:Y:S01]  /*6a50*/  FMUL R9, R38.reuse, R13 ;  /* 0x0000000d26097220 */ /* 0x040fe20000400000 */
[----:B------:R-:W-:Y:S02]  /*6a60*/  HADD2.F32 R51, -RZ, R53.H0_H0 ;  /* 0x20000035ff337230 */ /* 0x000fe40000004100 */
[C---:B------:R-:W-:Y:S01]  /*6a70*/  FMUL R12, R38.reuse, R16 ;  /* 0x00000010260c7220 */ /* 0x040fe20000400000 */
        /* <DEDUP_REMOVED lines=13> */
[C---:B------:R-:W-:Y:S01]  /*6b50*/  FFMA R3, R41.reuse, R44, R3 ;  /* 0x0000002c29037223 */ /* 0x040fe20000000003 */
[----:B------:R-:W-:Y:S01]  /*6b60*/  F2FP.F16.E5M2.UNPACK_B R40, R79 ;  /* 0x0000004fff28723e */ /* 0x000fe200020004ff */
[C---:B------:R-:W-:Y:S01]  /*6b70*/  FFMA R7, R41.reuse, R46, R7 ;  /* 0x0000002e29077223 */ /* 0x040fe20000000007 */
[C---:B------:R-:W-:Y:S01]  /*6b80*/  FFMA R4, R41.reuse, R43, R4 ;  /* 0x0000002b29047223 */ /* 0x040fe20000000004 */
[----:B------:R-:W-:Y:S01]  /*6b90*/  F2FP.F16.E5M2.UNPACK_B R42, R79.H1 ;  /* 0x0000004fff2a723e */ /* 0x000fe200030004ff */
[C---:B------:R-:W-:Y:S01]  /*6ba0*/  FFMA R5, R41.reuse, R48, R5 ;  /* 0x0000003029057223 */ /* 0x040fe20000000005 */
[----:B------:R-:W-:Y:S01]  /*6bb0*/  FFMA R6, R41, R45, R6 ;  /* 0x0000002d29067223 */ /* 0x000fe20000000006 */
[----:B------:R-:W-:Y:S01]  /*6bc0*/  F2FP.SATFINITE.E5M2.F32.PACK_AB_MERGE_C R99, R7, R3, RZ ;  /* 0x000000030763723e */ /* 0x000fe200048060ff */
[C---:B------:R-:W-:Y:S01]  /*6bd0*/  FFMA R11, R41.reuse, R50, R11 ;  /* 0x00000032290b7223 */ /* 0x040fe2000000000b */
[C---:B------:R-:W-:Y:S01]  /*6be0*/  FFMA R8, R41.reuse, R47, R8 ;  /* 0x0000002f29087223 */ /* 0x040fe20000000008 */
[----:B------:R-:W-:Y:S01]  /*6bf0*/  FMUL R10, R38, R14 ;  /* 0x0000000e260a7220 */ /* 0x000fe20000400000 */
[----:B------:R-:W-:Y:S01]  /*6c00*/  F2FP.SATFINITE.E5M2.F32.PACK_AB_MERGE_C R104, R2, R0, R99 ;  /* 0x000000000268723e */ /* 0x000fe20004806063 */
[----:B------:R-:W-:Y:S01]  /*6c10*/  FFMA R9, R41, R52, R9 ;  /* 0x0000003429097223 */ /* 0x000fe20000000009 */
[----:B------:R-:W-:Y:S01]  /*6c20*/  F2FP.SATFINITE.E5M2.F32.PACK_AB_MERGE_C R105, R11, R6, RZ ;  /* 0x000000060b69723e */ /* 0x000fe200048060ff */
[----:B------:R-:W-:Y:S01]  /*6c30*/  FFMA R10, R41, R49, R10 ;  /* 0x00000031290a7223 */ /* 0x000fe2000000000a */
[----:B------:R-:W-:Y:S01]  /*6c40*/  IADD3 R99, PT, PT, R112, R103, RZ ;  /* 0x0000006770637210 */ /* 0x000fe20007ffe0ff */
[C---:B------:R-:W-:Y:S01]  /*6c50*/  FMUL R15, R38.reuse, R15 ;  /* 0x0000000f260f7220 */ /* 0x040fe20000400000 */
[--C-:B------:R-:W-:Y:S01]  /*6c60*/  HADD2.F32 R53, -RZ, R55.reuse.H0_H0 ;  /* 0x20000037ff357230 */ /* 0x100fe20000004100 */
[----:B------:R-:W-:Y:S01]  /*6c70*/  F2FP.SATFINITE.E5M2.F32.PACK_AB_MERGE_C R105, R5, R4, R105 ;  /* 0x000000040569723e */ /* 0x000fe20004806069 */
[----:B------:R-:W-:Y:S02]  /*6c80*/  HADD2.F32 R58, -RZ, R55.H1_H1 ;  /* 0x30000037ff3a7230 */ /* 0x000fe40000004100 */
[C---:B------:R-:W-:Y:S01]  /*6c90*/  FFMA R15, R41.reuse, R54, R15 ;  /* 0x00000036290f7223 */ /* 0x040fe2000000000f */
[C---:B------:R-:W-:Y:S01]  /*6ca0*/  FFMA R12, R41.reuse, R51, R12 ;  /* 0x00000033290c7223 */ /* 0x040fe2000000000c */
[C---:B------:R-:W-:Y:S01]  /*6cb0*/  FFMA R13, R41.reuse, R56, R13 ;  /* 0x00000038290d7223 */ /* 0x040fe2000000000d */
[----:B------:R-:W-:Y:S02]  /*6cc0*/  HADD2.F32 R55, -RZ, R57.H0_H0 ;  /* 0x20000039ff377230 */ /* 0x000fe40000004100 */
[C---:B------:R-:W-:Y:S01]  /*6cd0*/  FMUL R14, R38.reuse, R18 ;  /* 0x00000012260e7220 */ /* 0x040fe20000400000 */
[C---:B------:R-:W-:Y:S01]  /*6ce0*/  FMUL R19, R38.reuse, R19 ;  /* 0x0000001326137220 */ /* 0x040fe20000400000 */
[--C-:B------:R-:W-:Y:S02]  /*6cf0*/  HADD2.F32 R57, -RZ, R59.reuse.H0_H0 ;  /* 0x2000003bff397230 */ /* 0x100fe40000004100 */
[C---:B------:R-:W-:Y:S01]  /*6d00*/  FMUL R18, R38.reuse, R22 ;  /* 0x0000001626127220 */ /* 0x040fe20000400000 */
[C---:B------:R-:W-:Y:S01]  /*6d10*/  FFMA R14, R41.reuse, R53, R14 ;  /* 0x00000035290e7223 */ /* 0x040fe2000000000e */
[----:B------:R-:W-:Y:S02]  /*6d20*/  HADD2.F32 R62, -RZ, R59.H1_H1 ;  /* 0x3000003bff3e7230 */ /* 0x000fe40000004100 */
[C---:B------:R-:W-:Y:S01]  /*6d30*/  FFMA R19, R41.reuse, R58, R19 ;  /* 0x0000003a29137223 */ /* 0x040fe20000000013 */
[----:B------:R-:W-:Y:S02]  /*6d40*/  HADD2.F32 R59, -RZ, R61.H0_H0 ;  /* 0x2000003dff3b7230 */ /* 0x000fe40000004100 */
[C---:B------:R-:W-:Y:S01]  /*6d50*/  FMUL R23, R38.reuse, R23 ;  /* 0x0000001726177220 */ /* 0x040fe20000400000 */
[C---:B------:R-:W-:Y:S01]  /*6d60*/  FFMA R16, R41.reuse, R55, R16 ;  /* 0x0000003729107223 */ /* 0x040fe20000000010 */
[C---:B------:R-:W-:Y:S01]  /*6d70*/  FFMA R17, R41.reuse, R60, R17 ;  /* 0x0000003c29117223 */ /* 0x040fe20000000011 */
[--C-:B------:R-:W-:Y:S02]  /*6d80*/  HADD2.F32 R61, -RZ, R63.reuse.H0_H0 ;  /* 0x2000003fff3d7230 */ /* 0x100fe40000004100 */
[C---:B------:R-:W-:Y:S01]  /*6d90*/  FFMA R18, R41.reuse, R57, R18 ;  /* 0x0000003929127223 */ /* 0x040fe20000000012 */
[----:B------:R-:W-:Y:S02]  /*6da0*/  HADD2.F32 R66, -RZ, R63.H1_H1 ;  /* 0x3000003fff427230 */ /* 0x000fe40000004100 */
[C---:B------:R-:W-:Y:S01]  /*6db0*/  FMUL R22, R38.reuse, R26 ;  /* 0x0000001a26167220 */ /* 0x040fe20000400000 */
[----:B------:R-:W-:Y:S02]  /*6dc0*/  HADD2.F32 R63, -RZ, R65.H0_H0 ;  /* 0x20000041ff3f7230 */ /* 0x000fe40000004100 */
[C---:B------:R-:W-:Y:S01]  /*6dd0*/  FFMA R23, R41.reuse, R62, R23 ;  /* 0x0000003e29177223 */ /* 0x040fe20000000017 */
[C---:B------:R-:W-:Y:S01]  /*6de0*/  FMUL R27, R38.reuse, R27 ;  /* 0x0000001b261b7220 */ /* 0x040fe20000400000 */
[C---:B------:R-:W-:Y:S01]  /*6df0*/  FFMA R20, R41.reuse, R59, R20 ;  /* 0x0000003b29147223 */ /* 0x040fe20000000014 */
[C---:B------:R-:W-:Y:S01]  /*6e00*/  FFMA R21, R41.reuse, R64, R21 ;  /* 0x0000004029157223 */ /* 0x040fe20000000015 */
[--C-:B------:R-:W-:Y:S02]  /*6e10*/  HADD2.F32 R65, -RZ, R67.reuse.H0_H0 ;  /* 0x20000043ff417230 */ /* 0x100fe40000004100 */
[C---:B------:R-:W-:Y:S01]  /*6e20*/  FFMA R22, R41.reuse, R61, R22 ;  /* 0x0000003d29167223 */ /* 0x040fe20000000016 */
[----:B------:R-:W-:Y:S02]  /*6e30*/  HADD2.F32 R70, -RZ, R67.H1_H1 ;  /* 0x30000043ff467230 */ /* 0x000fe40000004100 */
[C---:B------:R-:W-:Y:S01]  /*6e40*/  FMUL R26, R38.reuse, R30 ;  /* 0x0000001e261a7220 */ /* 0x040fe20000400000 */
[--C-:B------:R-:W-:Y:S02]  /*6e50*/  HADD2.F32 R67, -RZ, R40.reuse.H0_H0 ;  /* 0x20000028ff437230 */ /* 0x100fe40000004100 */
[C---:B------:R-:W-:Y:S01]  /*6e60*/  FFMA R27, R41.reuse, R66, R27 ;  /* 0x00000042291b7223 */ /* 0x040fe2000000001b */
[C---:B------:R-:W-:Y:S01]  /*6e70*/  FMUL R31, R38.reuse, R31 ;  /* 0x0000001f261f7220 */ /* 0x040fe20000400000 */
[C---:B------:R-:W-:Y:S01]  /*6e80*/  FFMA R24, R41.reuse, R63, R24 ;  /* 0x0000003f29187223 */ /* 0x040fe20000000018 */
[----:B------:R-:W-:Y:S02]  /*6e90*/  HADD2.F32 R40, -RZ, R40.H1_H1 ;  /* 0x30000028ff287230 */ /* 0x000fe40000004100 */
[C---:B------:R-:W-:Y:S01]  /*6ea0*/  FFMA R25, R41.reuse, R68, R25 ;  /* 0x0000004429197223 */ /* 0x040fe20000000019 */
[--C-:B------:R-:W-:Y:S02]  /*6eb0*/  HADD2.F32 R69, -RZ, R42.reuse.H0_H0 ;  /* 0x2000002aff457230 */ /* 0x100fe40000004100 */
[C---:B------:R-:W-:Y:S01]  /*6ec0*/  FFMA R26, R41.reuse, R65, R26 ;  /* 0x00000041291a7223 */ /* 0x040fe2000000001a */
[----:B------:R-:W-:Y:S02]  /*6ed0*/  HADD2.F32 R42, -RZ, R42.H1_H1 ;  /* 0x3000002aff2a7230 */ /* 0x000fe40000004100 */
[C---:B------:R-:W-:Y:S01]  /*6ee0*/  FMUL R30, R38.reuse, R34 ;  /* 0x00000022261e7220 */ /* 0x040fe20000400000 */
[----:B------:R-:W-:Y:S01]  /*6ef0*/  FFMA R31, R41, R70, R31 ;  /* 0x00000046291f7223 */ /* 0x000fe2000000001f */
[----:B------:R-:W-:Y:S01]  /*6f00*/  FMUL R35, R38, R35 ;  /* 0x0000002326237220 */ /* 0x000fe20000400000 */
[----:B------:R-:W-:Y:S01]  /*6f10*/  F2FP.SATFINITE.E5M2.F32.PACK_AB_MERGE_C R106, R15, R10, RZ ;  /* 0x0000000a0f6a723e */ /* 0x000fe200048060ff */
[----:B------:R-:W-:Y:S01]  /*6f20*/  FFMA R28, R41, R67, R28 ;  /* 0x00000043291c7223 */ /* 0x000fe2000000001c */
[----:B------:R-:W-:Y:S01]  /*6f30*/  F2FP.SATFINITE.E5M2.F32.PACK_AB_MERGE_C R107, R19, R14, RZ ;  /* 0x0000000e136b723e */ /* 0x000fe200048060ff */
[C---:B------:R-:W-:Y:S01]  /*6f40*/  FFMA R29, R41.reuse, R40, R29 ;  /* 0x00000028291d7223 */ /* 0x040fe2000000001d */
[C---:B------:R-:W-:Y:S01]  /*6f50*/  FFMA R30, R41.reuse, R69, R30 ;  /* 0x00000045291e7223 */ /* 0x040fe2000000001e */
[----:B------:R-:W-:Y:S01]  /*6f60*/  FFMA R35, R41, R42, R35 ;  /* 0x0000002a29237223 */ /* 0x000fe20000000023 */
[----:B------:R-:W-:Y:S02]  /*6f70*/  F2FP.SATFINITE.E5M2.F32.PACK_AB_MERGE_C R106, R9, R8, R106 ;  /* 0x00000008096a723e */ /* 0x000fe4000480606a */
[----:B------:R-:W-:Y:S02]  /*6f80*/  F2FP.SATFINITE.E5M2.F32.PACK_AB_MERGE_C R107, R13, R12, R107 ;  /* 0x0000000c0d6b723e */ /* 0x000fe4000480606b */
[----:B------:R-:W-:Y:S02]  /*6f90*/  F2FP.SATFINITE.E5M2.F32.PACK_AB_MERGE_C R108, R23, R18, RZ ;  /* 0x00000012176c723e */ /* 0x000fe400048060ff */
[----:B------:R-:W-:Y:S01]  /*6fa0*/  F2FP.SATFINITE.E5M2.F32.PACK_AB_MERGE_C R109, R27, R22, RZ ;  /* 0x000000161b6d723e */ /* 0x000fe200048060ff */
[----:B------:R1:W-:Y:S01]  /*6fb0*/  STS.128 [R84+UR44+0x4200], R104 ;  /* 0x0042006854007988 */ /* 0x0003e20008000c2c */
[----:B------:R-:W-:Y:S02]  /*6fc0*/  F2FP.SATFINITE.E5M2.F32.PACK_AB_MERGE_C R113, R31, R26, RZ ;  /* 0x0000001a1f71723e */ /* 0x000fe400048060ff */
[----:B------:R-:W-:Y:S02]  /*6fd0*/  F2FP.SATFINITE.E5M2.F32.PACK_AB_MERGE_C R114, R35, R30, RZ ;  /* 0x0000001e2372723e */ /* 0x000fe400048060ff */
[----:B------:R-:W-:Y:S02]  /*6fe0*/  F2FP.SATFINITE.E5M2.F32.PACK_AB_MERGE_C R108, R17, R16, R108 ;  /* 0x00000010116c723e */ /* 0x000fe4000480606c */
[----:B------:R-:W-:Y:S02]  /*6ff0*/  F2FP.SATFINITE.E5M2.F32.PACK_AB_MERGE_C R109, R21, R20, R109 ;  /* 0x00000014156d723e */ /* 0x000fe4000480606d */
[----:B------:R-:W-:Y:S02]  /*7000*/  F2FP.SATFINITE.E5M2.F32.PACK_AB_MERGE_C R110, R25, R24, R113 ;  /* 0x00000018196e723e */ /* 0x000fe40004806071 */
[----:B------:R-:W-:Y:S02]  /*7010*/  F2FP.SATFINITE.E5M2.F32.PACK_AB_MERGE_C R111, R29, R28, R114 ;  /* 0x0000001c1d6f723e */ /* 0x000fe40004806072 */
[----:B------:R-:W-:Y:S02]  /*7020*/  LEA R112, R93, UR44, 0x3 ;  /* 0x0000002c5d707c11 */ /* 0x000fe4000f8e18ff */
[----:B------:R-:W-:Y:S01]  /*7030*/  @P6 SHF.L.U32 R113, R91, 0x1f, RZ ;  /* 0x0000001f5b716819 */ /* 0x000fe200000006ff */
[----:B------:R1:W-:Y:S01]  /*7040*/  STS.128 [R99+0x4210], R108 ;  /* 0x0042106c63007388 */ /* 0x0003e20000000c00 */
[----:B------:R-:W-:Y:S01]  /*7050*/  @!PT LDS RZ, [RZ] ;  /* 0x00000000fffff984 */ /* 0x000fe20000000800 */
[----:B------:R-:W-:Y:S01]  /*7060*/  @!PT LDS RZ, [RZ] ;  /* 0x00000000fffff984 */ /* 0x000fe20000000800 */
[----:B------:R-:W-:Y:S01]  /*7070*/  @!PT LDS RZ, [RZ] ;  /* 0x00000000fffff984 */ /* 0x000fe20000000800 */
[----:B------:R-:W-:Y:S01]  /*7080*/  @!PT LDS RZ, [RZ] ;  /* 0x00000000fffff984 */ /* 0x000fe20000000800 */
[----:B------:R2:W-:Y:S07]  /*7090*/  MEMBAR.ALL.CTA ;  /* 0x0000000000007992 */ /* 0x0005ee0000008000 */
[----:B--2---:R-:W2:Y:S02]  /*70a0*/  FENCE.VIEW.ASYNC.S ;  /* 0x00000000000073c6 */ /* 0x004ea40000000000 */
[----:B--2---:R-:W-:Y:S06]  /*70b0*/  BAR.SYNC.DEFER_BLOCKING 0x1, 0x80 ;  /* 0x0042000000007b1d */ /* 0x004fec0000010000 */
[----:B------:R-:W-:Y:S05]  /*70c0*/  @P0 BRA `(.L_x_113) ;  /* 0x0000000000280947 */ /* 0x000fea0003800000 */
[----:B------:R-:W-:Y:S01]  /*70d0*/  UIADD3 UR4, UPT, UPT, UR44, 0x4200, URZ ;  /* 0x000042002c047890 */ /* 0x000fe2000fffe0ff */
[----:B------:R-:W-:Y:S05]  /*70e0*/  UMOV UR51, UR36 ;  /* 0x0000002400337c82 */ /* 0x000fea0008000000 */
[----:B------:R-:W-:Y:S01]  /*70f0*/  MOV R96, UR4 ;  /* 0x0000000400607c02 */ /* 0x000fe20008000f00 */
[----:B------:R-:W-:Y:S03]  /*7100*/  UIADD3 UR4, UP0, UPT, UR62, 0x680, URZ ;  /* 0x000006803e047890 */ /* 0x000fe6000ff1e0ff */
[----:B------:R-:W-:Y:S01]  /*7110*/  R2UR UR48, R96 ;  /* 0x00000000603072ca */ /* 0x000fe200000e0000 */
[----:B------:R-:W-:Y:S11]  /*7120*/  UIADD3.X UR5, UPT, UPT, URZ, UR63, URZ, UP0, !UPT ;  /* 0x0000003fff057290 */ /* 0x000ff600087fe4ff */
[----:B------:R-:W-:Y:S01]  /*7130*/  @!UPT UIADD3 URZ, UPT, UPT, URZ, URZ, URZ ;  /* 0x000000fffffff290 */ /* 0x000fe2000fffe0ff */
[----:B------:R2:W-:Y:S01]  /*7140*/  UTMASTG.3D [UR48], [UR4] ;  /* 0x00000030040073b5 */ /* 0x0005e20008010000 */
[----:B------:R0:W-:Y:S01]  /*7150*/  UTMACMDFLUSH ;  /* 0x00000000000079b7 */ /* 0x0001e20000000000 */
[----:B--2---:R-:W-:Y:S04]  /*7160*/  DEPBAR.LE SB0, 0x1 ;  /* 0x000080400000791a */ /* 0x004fe80000000000 */
.L_x_113:
[----:B------:R-:W-:Y:S05]  /*7170*/  BSYNC.RECONVERGENT B0 ;  /* 0x0000000000007941 */ /* 0x000fea0003800200 */
.L_x_112:
[----:B------:R-:W-:Y:S06]  /*7180*/  BAR.SYNC.DEFER_BLOCKING 0x1, 0x80 ;  /* 0x0042000000007b1d */ /* 0x000fec0000010000 */
[----:B------:R-:W2:Y:S01]  /*7190*/  @P6 SYNCS.PHASECHK.TRANS64.TRYWAIT P0, [R112+URZ+0xa0], R113 ;  /* 0x0000a071700065a7 */ /* 0x000ea200080011ff */
[----:B------:R-:W-:Y:S01]  /*71a0*/  BSSY B1, `(.L_x_114) ;  /* 0x0000020000017945 */ /* 0x000fe20003800000 */
[----:B--2---:R-:W-:Y:S03]  /*71b0*/  @P6 SEL R100, RZ, 0x1, !P0 ;  /* 0x00000001ff646807 */ /* 0x004fe60004000000 */
[----:B------:R-:W-:Y:S05]  /*71c0*/  @!P6 BRA `(.L_x_115) ;  /* 0x000000000074e947 */ /* 0x000fea0003800000 */
[----:B------:R-:W-:Y:S01]  /*71d0*/  ISETP.NE.AND P1, PT, R101, RZ, PT ;  /* 0x000000ff6500720c */ /* 0x000fe20003f25270 */
[----:B------:R-:W2:Y:S01]  /*71e0*/  S2R R0, SR_CgaCtaId ;  /* 0x0000000000007919 */ /* 0x000ea20000008800 */
[----:B------:R-:W-:Y:S01]  /*71f0*/  ISETP.NE.AND P0, PT, R100, RZ, PT ;  /* 0x000000ff6400720c */ /* 0x000fe20003f05270 */
[----:B------:R-:W-:Y:S10]  /*7200*/  BSSY B0, `(.L_x_116) ;  /* 0x0000008000007945 */ /* 0x000ff40003800000 */
[----:B------:R-:W-:Y:S05]  /*7210*/  @P1 IMAD R2, R93, 0x1000, R84 ;  /* 0x000010005d021824 */ /* 0x000fea00078e0254 */
[----:B------:R-:W-:Y:S05]  /*7220*/  @P1 IADD3 R4, PT, PT, R2, UR44, RZ ;  /* 0x0000002c02041c10 */ /* 0x000fea000fffe0ff */
[----:B------:R-:W-:Y:S01]  /*7230*/  @P1 IMAD.IADD R4, R4, 0x1, R103 ;  /* 0x0000000104041824 */ /* 0x000fe200078e0267 */
[----:B------:R-:W-:Y:S06]  /*7240*/  @P0 BRA `(.L_x_117) ;  /* 0x00000000000c0947 */ /* 0x000fec0003800000 */
[----:B------:R-:W-:Y:S04]  /*7250*/  SHF.L.U32 R3, R91, 0x1f, RZ ;  /* 0x0000001f5b037819 */ /* 0x000fe800000006ff */
[----:B------:R-:W3:Y:S02]  /*7260*/  SYNCS.PHASECHK.TRANS64.TRYWAIT P0, [R112+URZ+0xa0], R3 ;  /* 0x0000a003700075a7 */ /* 0x000ee400080011ff */
[----:B---3--:R-:W-:Y:S05]  /*7270*/  @!P0 BRA `(.L_x_118) ;  /* 0x0000003400548947 */ /* 0x008fea0003800000 */
.L_x_117:
[----:B------:R-:W-:Y:S05]  /*7280*/  BSYNC B0 ;  /* 0x0000000000007941 */ /* 0x000fea0003800000 */
.L_x_116:
[----:B------:R-:W-:Y:S01]  /*7290*/  ISETP.NE.AND P0, PT, R101, RZ, PT ;  /* 0x000000ff6500720c */ /* 0x000fe20003f05270 */
[----:B---3--:R-:W-:Y:S02]  /*72a0*/  VIADD R3, R112, 0xc0 ;  /* 0x000000c070037836 */ /* 0x008fe40000000000 */
[----:B------:R-:W-:Y:S03]  /*72b0*/  VIADD R93, R93, 0x1 ;  /* 0x000000015d5d7836 */ /* 0x000fe60000000000 */
[----:B--2---:R-:W-:Y:S07]  /*72c0*/  PRMT R0, R0, 0x654, R3 ;  /* 0x0000065400007816 */ /* 0x004fee0000000003 */
[----:B------:R2:W3:Y:S04]  /*72d0*/  @P0 LDS.128 R72, [R2+UR44+0x200] ;  /* 0x0002002c02480984 */ /* 0x0004e80008000c00 */
[----:B------:R2:W4:Y:S01]  /*72e0*/  @P0 LDS.128 R76, [R4+0x210] ;  /* 0x00021000044c0984 */ /* 0x0005220000000c00 */
        /* <DEDUP_REMOVED lines=10> */
[----:B--23--:R-:W-:Y:S02]  /*7390*/  LOP3.LUT R91, R91, R0, RZ, 0x3c, !PT ;  /* 0x000000005b5b7212 */ /* 0x00cfe400078e3cff */
.L_x_115:
[----:B------:R-:W-:Y:S05]  /*73a0*/  BSYNC B1 ;  /* 0x0000000000017941 */ /* 0x000fea0003800000 */
.L_x_114:
[----:B------:R-:W-:Y:S05]  /*73b0*/  VIADD R3, R39, 0x40 ;  /* 0x0000004027037836 */ /* 0x000fea0000000000 */
[----:B------:R-:W-:Y:S04]  /*73c0*/  SHF.R.U32.HI R3, RZ, 0x15, R3 ;  /* 0x00000015ff037819 */ /* 0x000fe80000011603 */
[----:B------:R-:W-:Y:S11]  /*73d0*/  LOP3.LUT P0, RZ, R3, 0x3, R86, 0x48, !PT ;  /* 0x0000000303ff7812 */ /* 0x000ff60007804856 */
[----:B------:R-:W-:Y:S02]  /*73e0*/  @!UPT UIADD3 URZ, UPT, UPT, URZ, URZ, URZ ;  /* 0x000000fffffff290 */ /* 0x000fe4000fffe0ff */
[----:B------:R-:W-:Y:S05]  /*73f0*/  @!P0 BRA `(.L_x_119) ;  /* 0x0000000000408947 */ /* 0x000fea0003800000 */
[----:B------:R-:W2:Y:S01]  /*7400*/  LDCU.64 UR8, c[0x4][0x78] ;  /* 0x01000f00ff0877ac */ /* 0x000ea20008000a00 */
[----:B------:R-:W-:Y:S01]  /*7410*/  MOV R3, 0x0 ;  /* 0x0000000000037802 */ /* 0x000fe20000000f00 */
[----:B------:R-:W-:Y:S02]  /*7420*/  HFMA2 R12, -RZ, RZ, 0, 5.9604644775390625e-08 ;  /* 0x00000001ff0c7431 */ /* 0x000fe400000001ff */
[----:B------:R-:W-:Y:S02]  /*7430*/  IMAD.MOV.U32 R8, RZ, RZ, 0x192 ;  /* 0x00000192ff087424 */ /* 0x000fe400078e00ff */
[----:B------:R-:W-:Y:S01]  /*7440*/  IMAD.MOV.U32 R13, RZ, RZ, RZ ;  /* 0x000000ffff0d7224 */ /* 0x000fe200078e00ff */
[----:B------:R-:W3:Y:S01]  /*7450*/  LDCU.64 UR6, c[0x4][0x80] ;  /* 0x01001000ff0677ac */ /* 0x000ee20008000a00 */
[----:B------:R-:W1:Y:S01]  /*7460*/  LDC.64 R2, c[0x4][R3] ;  /* 0x0100000003027b82 */ /* 0x000e620000000a00 */
[----:B------:R-:W5:Y:S01]  /*7470*/  LDCU.64 UR4, c[0x4][0x18] ;  /* 0x01000300ff0477ac */ /* 0x000f620008000a00 */
[----:B--2---:R-:W-:Y:S01]  /*7480*/  MOV R5, UR9 ;  /* 0x0000000900057c02 */ /* 0x004fe20008000f00 */
[----:B------:R-:W-:Y:S01]  /*7490*/  IMAD.U32 R4, RZ, RZ, UR8 ;  /* 0x00000008ff047e24 */ /* 0x000fe2000f8e00ff */
[----:B---3--:R-:W-:Y:S01]  /*74a0*/  MOV R7, UR7 ;  /* 0x0000000700077c02 */ /* 0x008fe20008000f00 */
[----:B------:R-:W-:Y:S01]  /*74b0*/  IMAD.U32 R6, RZ, RZ, UR6 ;  /* 0x00000006ff067e24 */ /* 0x000fe2000f8e00ff */
[----:B-----5:R-:W-:Y:S01]  /*74c0*/  MOV R11, UR5 ;  /* 0x00000005000b7c02 */ /* 0x020fe20008000f00 */
[----:B------:R-:W-:Y:S02]  /*74d0*/  IMAD.U32 R10, RZ, RZ, UR4 ;  /* 0x00000004ff0a7e24 */ /* 0x000fe4000f8e00ff */
[----:B------:R-:W-:Y:S07]  /*74e0*/  LEPC R20, `(.L_x_119) ;  /* 0x000000001014794e */ /* 0x000fee0000000000 */
[----:B-1--4-:R-:W-:Y:S05]  /*74f0*/  CALL.ABS.NOINC R2 ;  /* 0x0000000002007343 */ /* 0x012fea0003c00000 */
.L_x_119:
        /* <DEDUP_REMOVED lines=14> */
[----:B------:R-:W-:Y:S01]  /*75e0*/  F2FP.F16.E5M2.UNPACK_B R54, R75 ;  /* 0x0000004bff36723e */ /* 0x000fe200020004ff */
[----:B------:R-:W-:Y:S01]  /*75f0*/  LDTM.16dp32bit_t0_t15.x32 R4, tmem[UR4+0x40] ;  /* 0x00004004000479ee */ /* 0x000fe20008a80000 */
[----:B------:R-:W2:Y:S01]  /*7600*/  LDTM.16dp32bit_t16_t31.x32 R4, tmem[UR4+0x60] ;  /* 0x00006004000479ee */ /* 0x000ea20008aa0000 */
[----:B------:R-:W-:Y:S01]  /*7610*/  HADD2.F32 R46, -RZ, R46.H1_H1 ;  /* 0x3000002eff2e7230 */ /* 0x000fe20000004100 */
[----:B----4-:R-:W-:Y:S01]  /*7620*/  F2FP.F16.E5M2.UNPACK_B R58, R76 ;  /* 0x0000004cff3a723e */ /* 0x010fe200020004ff */
[--C-:B------:R-:W-:Y:S01]  /*7630*/  HADD2.F32 R49, -RZ, R50.reuse.H0_H0 ;  /* 0x20000032ff317230 */ /* 0x100fe20000004100 */
[----:B------:R-:W-:Y:S01]  /*7640*/  F2FP.F16.E5M2.UNPACK_B R62, R77 ;  /* 0x0000004dff3e723e */ /* 0x000fe200020004ff */
[----:B------:R-:W-:Y:S01]  /*7650*/  HADD2.F32 R50, -RZ, R50.H1_H1 ;  /* 0x30000032ff327230 */ /* 0x000fe20000004100 */
[----:B------:R-:W-:Y:S01]  /*7660*/  F2FP.F16.E5M2.UNPACK_B R66, R78 ;  /* 0x0000004eff42723e */ /* 0x000fe200020004ff */
[--C-:B------:R-:W-:Y:S01]  /*7670*/  HADD2.F32 R53, -RZ, R54.reuse.H0_H0 ;  /* 0x20000036ff357230 */ /* 0x100fe20000004100 */
[----:B------:R-:W-:Y:S01]  /*7680*/  F2FP.F16.E5M2.UNPACK_B R70, R79 ;  /* 0x0000004fff46723e */ /* 0x000fe200020004ff */
[----:B------:R-:W-:Y:S01]  /*7690*/  HADD2.F32 R54, -RZ, R54.H1_H1 ;  /* 0x30000036ff367230 */ /* 0x000fe20000004100 */
[----:B------:R-:W-:Y:S01]  /*76a0*/  F2FP.F16.E5M2.UNPACK_B R56, R75.H1 ;  /* 0x0000004bff38723e */ /* 0x000fe200030004ff */
[--C-:B------:R-:W-:Y:S01]  /*76b0*/  HADD2.F32 R57, -RZ, R58.reuse.H0_H0 ;  /* 0x2000003aff397230 */ /* 0x100fe20000004100 */
[----:B------:R-:W-:Y:S01]  /*76c0*/  F2FP.F16.E5M2.UNPACK_B R60, R76.H1 ;  /* 0x0000004cff3c723e */ /* 0x000fe200030004ff */
[----:B------:R-:W-:Y:S01]  /*76d0*/  HADD2.F32 R58, -RZ, R58.H1_H1 ;  /* 0x3000003aff3a7230 */ /* 0x000fe20000004100 */
[----:B------:R-:W-:Y:S01]  /*76e0*/  F2FP.F16.E5M2.UNPACK_B R64, R77.H1 ;  /* 0x0000004dff40723e */ /* 0x000fe200030004ff */
[--C-:B------:R-:W-:Y:S01]  /*76f0*/  HADD2.F32 R61, -RZ, R62.reuse.H0_H0 ;  /* 0x2000003eff3d7230 */ /* 0x100fe20000004100 */
[----:B------:R-:W-:Y:S01]  /*7700*/  F2FP.F16.E5M2.UNPACK_B R68, R78.H1 ;  /* 0x0000004eff44723e */ /* 0x000fe200030004ff */
[----:B------:R-:W-:Y:S01]  /*7710*/  HADD2.F32 R62, -RZ, R62.H1_H1 ;  /* 0x3000003eff3e7230 */ /* 0x000fe20000004100 */
[----:B------:R-:W-:Y:S01]  /*7720*/  ISETP.NE.AND P0, PT, R97, RZ, PT ;  /* 0x000000ff6100720c */ /* 0x000fe20003f05270 */
[--C-:B------:R-:W-:Y:S01]  /*7730*/  HADD2.F32 R65, -RZ, R66.reuse.H0_H0 ;  /* 0x20000042ff417230 */ /* 0x100fe20000004100 */
[----:B------:R-:W-:Y:S01]  /*7740*/  ISETP.NE.AND P6, PT, R102, RZ, PT ;  /* 0x000000ff6600720c */ /* 0x000fe20003fc5270 */
[----:B------:R-:W-:Y:S02]  /*7750*/  HADD2.F32 R66, -RZ, R66.H1_H1 ;  /* 0x30000042ff427230 */ /* 0x000fe40000004100 */
[--C-:B------:R-:W-:Y:S02]  /*7760*/  HADD2.F32 R69, -RZ, R70.reuse.H0_H0 ;  /* 0x20000046ff457230 */ /* 0x100fe40000004100 */
[C---:B--2---:R-:W-:Y:S01]  /*7770*/  FMUL R0, R38.reuse, R4 ;  /* 0x0000000426007220 */ /* 0x044fe20000400000 */
[C---:B------:R-:W-:Y:S01]  /*7780*/  FMUL R2, R38.reuse, R5 ;  /* 0x0000000526027220 */ /* 0x040fe20000400000 */
[C---:B------:R-:W-:Y:S01]  /*7790*/  FMUL R4, R38.reuse, R8 ;  /* 0x0000000826047220 */ /* 0x040fe20000400000 */
[C---:B------:R-:W-:Y:S01]  /*77a0*/  FMUL R5, R38.reuse, R9 ;  /* 0x0000000926057220 */ /* 0x040fe20000400000 */
[C---:B------:R-:W-:Y:S01]  /*77b0*/  FFMA R0, R41.reuse, R40, R0 ;  /* 0x0000002829007223 */ /* 0x040fe20000000000 */
[C---:B------:R-:W-:Y:S01]  /*77c0*/  FFMA R2, R41.reuse, R43, R2 ;  /* 0x0000002b29027223 */ /* 0x040fe20000000002 */
        /* <DEDUP_REMOVED lines=10> */
[----:B------:R-:W-:Y:S02]  /*7870*/  HADD2.F32 R70, -RZ, R70.H1_H1 ;  /* 0x30000046ff467230 */ /* 0x000fe40000004100 */
[C---:B------:R-:W-:Y:S01]  /*7880*/  FMUL R28, R38.reuse, R32 ;  /* 0x00000020261c7220 */ /* 0x040fe20000400000 */
[C---:B------:R-:W-:Y:S01]  /*7890*/  FMUL R29, R38.reuse, R33 ;  /* 0x00000021261d7220 */ /* 0x040fe20000400000 */
[C---:B------:R-:W-:Y:S01]  /*78a0*/  FMUL R3, R38.reuse, R6 ;  /* 0x0000000626037220 */ /* 0x040fe20000400000 */
[C---:B------:R-:W-:Y:S01]  /*78b0*/  FMUL R7, R38.reuse, R7 ;  /* 0x0000000726077220 */ /* 0x040fe20000400000 */
[--C-:B------:R-:W-:Y:S02]  /*78c0*/  HADD2.F32 R47, -RZ, R48.reuse.H0_H0 ;  /* 0x20000030ff2f7230 */ /* 0x100fe40000004100 */
[C---:B------:R-:W-:Y:S01]  /*78d0*/  FMUL R6, R38.reuse, R10 ;  /* 0x0000000a26067220 */ /* 0x040fe20000400000 */
[C---:B------:R-:W-:Y:S01]  /*78e0*/  FFMA R3, R41.reuse, R42, R3 ;  /* 0x0000002a29037223 */ /* 0x040fe20000000003 */
[----:B------:R-:W-:Y:S02]  /*78f0*/  HADD2.F32 R48, -RZ, R48.H1_H1 ;  /* 0x30000030ff307230 */ /* 0x000fe40000004100 */
[C---:B------:R-:W-:Y:S01]  /*7900*/  FFMA R7, R41.reuse, R44, R7 ;  /* 0x0000002c29077223 */ /* 0x040fe20000000007 */
[C---:B------:R-:W-:Y:S01]  /*7910*/  FFMA R4, R41.reuse, R45, R4 ;  /* 0x0000002d29047223 */ /* 0x040fe20000000004 */
[C---:B------:R-:W-:Y:S01]  /*7920*/  FFMA R5, R41.reuse, R46, R5 ;  /* 0x0000002e29057223 */ /* 0x040fe20000000005 */
[----:B------:R-:W-:Y:S01]  /*7930*/  FFMA R6, R41, R47, R6 ;  /* 0x0000002f29067223 */ /* 0x000fe20000000006 */
[----:B------:R-:W-:Y:S01]  /*7940*/  FMUL R11, R38, R11 ;  /* 0x0000000b260b7220 */ /* 0x000fe20000400000 */
[----:B------:R-:W-:Y:S01]  /*7950*/  F2FP.F16.E5M2.UNPACK_B R40, R79.H1 ;  /* 0x0000004fff28723e */ /* 0x000fe200030004ff */
[--C-:B------:R-:W-:Y:S01]  /*7960*/  HADD2.F32 R51, -RZ, R52.reuse.H0_H0 ;  /* 0x20000034ff337230 */ /* 0x100fe20000004100 */
[----:B-1----:R-:W-:Y:S01]  /*7970*/  F2FP.SATFINITE.E5M2.F32.PACK_AB_MERGE_C R105, R7, R3, RZ ;  /* 0x000000030769723e */ /* 0x002fe200048060ff */
[C---:B------:R-:W-:Y:S01]  /*7980*/  FFMA R11, R41.reuse, R48, R11 ;  /* 0x00000030290b7223 */ /* 0x040fe2000000000b */
[C---:B------:R-:W-:Y:S01]  /*7990*/  FFMA R8, R41.reuse, R49, R8 ;  /* 0x0000003129087223 */ /* 0x040fe20000000008 */
[----:B------:R-:W-:Y:S01]  /*79a0*/  FFMA R9, R41, R50, R9 ;  /* 0x0000003229097223 */ /* 0x000fe20000000009 */
[----:B------:R-:W-:Y:S01]  /*79b0*/  F2FP.SATFINITE.E5M2.F32.PACK_AB_MERGE_C R104, R2, R0, R105 ;  /* 0x000000000268723e */ /* 0x000fe20004806069 */
[----:B------:R-:W-:Y:S01]  /*79c0*/  HADD2.F32 R52, -RZ, R52.H1_H1 ;  /* 0x30000034ff347230 */ /* 0x000fe20000004100 */
[----:B------:R-:W-:Y:S01]  /*79d0*/  F2FP.SATFINITE.E5M2.F32.PACK_AB_MERGE_C R106, R11, R6, RZ ;  /* 0x000000060b6a723e */ /* 0x000fe200048060ff */
[C---:B------:R-:W-:Y:S01]  /*79e0*/  FMUL R10, R38.reuse, R14 ;  /* 0x0000000e260a7220 */ /* 0x040fe20000400000 */
[C---:B------:R-:W-:Y:S01]  /*79f0*/  FMUL R15, R38.reuse, R15 ;  /* 0x0000000f260f7220 */ /* 0x040fe20000400000 */
[--C-:B------:R-:W-:Y:S01]  /*7a00*/  HADD2.F32 R55, -RZ, R56.reuse.H0_H0 ;  /* 0x20000038ff377230 */ /* 0x100fe20000004100 */
[----:B------:R-:W-:Y:S01]  /*7a10*/  F2FP.SATFINITE.E5M2.F32.PACK_AB_MERGE_C R105, R5, R4, R106 ;  /* 0x000000040569723e */ /* 0x000fe2000480606a */
[C---:B------:R-:W-:Y:S01]  /*7a20*/  FFMA R10, R41.reuse, R51, R10 ;  /* 0x00000033290a7223 */ /* 0x040fe2000000000a */
[C---:B------:R-:W-:Y:S01]  /*7a30*/  FFMA R15, R41.reuse, R52, R15 ;  /* 0x00000034290f7223 */ /* 0x040fe2000000000f */
[C---:B------:R-:W-:Y:S01]  /*7a40*/  FFMA R12, R41.reuse, R53, R12 ;  /* 0x00000035290c7223 */ /* 0x040fe2000000000c */
[C---:B------:R-:W-:Y:S01]  /*7a50*/  FFMA R13, R41.reuse, R54, R13 ;  /* 0x00000036290d7223 */ /* 0x040fe2000000000d */
[----:B------:R-:W-:Y:S02]  /*7a60*/  HADD2.F32 R56, -RZ, R56.H1_H1 ;  /* 0x30000038ff387230 */ /* 0x000fe40000004100 */
[C---:B------:R-:W-:Y:S01]  /*7a70*/  FMUL R14, R38.reuse, R18 ;  /* 0x00000012260e7220 */ /* 0x040fe20000400000 */
[C---:B------:R-:W-:Y:S01]  /*7a80*/  FMUL R19, R38.reuse, R19 ;  /* 0x0000001326137220 */ /* 0x040fe20000400000 */
[--C-:B------:R-:W-:Y:S02]  /*7a90*/  HADD2.F32 R59, -RZ, R60.reuse.H0_H0 ;  /* 0x2000003cff3b7230 */ /* 0x100fe40000004100 */
[C---:B------:R-:W-:Y:S01]  /*7aa0*/  FMUL R18, R38.reuse, R22 ;  /* 0x0000001626127220 */ /* 0x040fe20000400000 */
[C---:B------:R-:W-:Y:S01]  /*7ab0*/  FFMA R14, R41.reuse, R55, R14 ;  /* 0x00000037290e7223 */ /* 0x040fe2000000000e */
[----:B------:R-:W-:Y:S02]  /*7ac0*/  HADD2.F32 R60, -RZ, R60.H1_H1 ;  /* 0x3000003cff3c7230 */ /* 0x000fe40000004100 */
        /* <DEDUP_REMOVED lines=8> */
[C---:B------:R-:W-:Y:S01]  /*7b50*/  FFMA R23, R41.reuse, R60, R23 ;  /* 0x0000003c29177223 */ /* 0x040fe20000000017 */
[C---:B------:R-:W-:Y:S01]  /*7b60*/  FMUL R27, R38.reuse, R27 ;  /* 0x0000001b261b7220 */ /* 0x040fe20000400000 */
[C---:B------:R-:W-:Y:S01]  /*7b70*/  FFMA R20, R41.reuse, R61, R20 ;  /* 0x0000003d29147223 */ /* 0x040fe20000000014 */
[C---:B------:R-:W-:Y:S01]  /*7b80*/  FFMA R21, R41.reuse, R62, R21 ;  /* 0x0000003e29157223 */ /* 0x040fe20000000015 */
[--C-:B------:R-:W-:Y:S02]  /*7b90*/  HADD2.F32 R67, -RZ, R68.reuse.H0_H0 ;  /* 0x20000044ff437230 */ /* 0x100fe40000004100 */
[----:B------:R-:W-:Y:S01]  /*7ba0*/  FFMA R22, R41, R63, R22 ;  /* 0x0000003f29167223 */ /* 0x000fe20000000016 */
[----:B------:R-:W-:Y:S02]  /*7bb0*/  HADD2.F32 R68, -RZ, R68.H1_H1 ;  /* 0x30000044ff447230 */ /* 0x000fe40000004100 */
[C---:B------:R-:W-:Y:S01]  /*7bc0*/  FMUL R26, R38.reuse, R30 ;  /* 0x0000001e261a7220 */ /* 0x040fe20000400000 */
[----:B------:R-:W-:Y:S01]  /*7bd0*/  F2FP.SATFINITE.E5M2.F32.PACK_AB_MERGE_C R107, R15, R10, RZ ;  /* 0x0000000a0f6b723e */ /* 0x000fe200048060ff */
        /* <DEDUP_REMOVED lines=8> */
[----:B------:R-:W-:Y:S01]  /*7c60*/  F2FP.SATFINITE.E5M2.F32.PACK_AB_MERGE_C R106, R9, R8, R107 ;  /* 0x00000008096a723e */ /* 0x000fe2000480606b */
[----:B------:R-:W-:Y:S01]  /*7c70*/  FFMA R31, R41, R68, R31 ;  /* 0x00000044291f7223 */ /* 0x000fe2000000001f */
[----:B------:R-:W-:Y:S01]  /*7c80*/  FMUL R35, R38, R35 ;  /* 0x0000002326237220 */ /* 0x000fe20000400000 */
[----:B------:R-:W-:Y:S01]  /*7c90*/  F2FP.SATFINITE.E5M2.F32.PACK_AB_MERGE_C R107, R19, R14, RZ ;  /* 0x0000000e136b723e */ /* 0x000fe200048060ff */
[C---:B------:R-:W-:Y:S01]  /*7ca0*/  FFMA R28, R41.reuse, R69, R28 ;  /* 0x00000045291c7223 */ /* 0x040fe2000000001c */
[C---:B------:R-:W-:Y:S01]  /*7cb0*/  FFMA R29, R41.reuse, R70, R29 ;  /* 0x00000046291d7223 */ /* 0x040fe2000000001d */
[C---:B------:R-:W-:Y:S01]  /*7cc0*/  FFMA R30, R41.reuse, R43, R30 ;  /* 0x0000002b291e7223 */ /* 0x040fe2000000001e */
[----:B------:R-:W-:Y:S01]  /*7cd0*/  FFMA R35, R41, R40, R35 ;  /* 0x0000002829237223 */ /* 0x000fe20000000023 */
        /* <DEDUP_REMOVED lines=21> */
[----:B------:R-:W-:Y:S02]  /*7e30*/  UIADD3 UR4, UP0, UPT, UR62, 0x680, URZ ;  /* 0x000006803e047890 */ /* 0x000fe4000ff1e0ff */
[----:B------:R-:W-:Y:S02]  /*7e40*/  UIADD3 UR9, UPT, UPT, UR49, 0x40, URZ ;  /* 0x0000004031097890 */ /* 0x000fe4000fffe0ff */
[----:B------:R-:W-:Y:S02]  /*7e50*/  UIADD3 UR8, UPT, UPT, UR44, 0x5200, URZ ;  /* 0x000052002c087890 */ /* 0x000fe4000fffe0ff */
[----:B------:R-:W-:Y:S01]  /*7e60*/  UIADD3.X UR5, UPT, UPT, URZ, UR63, URZ, UP0, !UPT ;  /* 0x0000003fff057290 */ /* 0x000fe200087fe4ff */
[----:B------:R-:W-:Y:S01]  /*7e70*/  UMOV UR10, UR50 ;  /* 0x00000032000a7c82 */ /* 0x000fe20008000000 */
[----:B------:R-:W-:Y:S07]  /*7e80*/  UMOV UR11, UR36 ;  /* 0x00000024000b7c82 */ /* 0x000fee0008000000 */
[----:B------:R2:W-:Y:S01]  /*7e90*/  UTMASTG.3D [UR8], [UR4] ;  /* 0x00000008040073b5 */ /* 0x0005e20008010000 */
[----:B------:R0:W-:Y:S01]  /*7ea0*/  UTMACMDFLUSH ;  /* 0x00000000000079b7 */ /* 0x0001e20000000000 */
[----:B--2---:R-:W-:Y:S04]  /*7eb0*/  DEPBAR.LE SB0, 0x1 ;  /* 0x000080400000791a */ /* 0x004fe80000000000 */
.L_x_121:
[----:B------:R-:W-:Y:S05]  /*7ec0*/  BSYNC.RECONVERGENT B0 ;  /* 0x0000000000007941 */ /* 0x000fea0003800200 */
.L_x_120:
        /* <DEDUP_REMOVED lines=16> */
.L_x_125:
[----:B------:R-:W-:Y:S05]  /*7fd0*/  BSYNC B0 ;  /* 0x0000000000007941 */ /* 0x000fea0003800000 */
.L_x_124:
        /* <DEDUP_REMOVED lines=17> */
.L_x_123:
[----:B------:R-:W-:Y:S05]  /*80f0*/  BSYNC B1 ;  /* 0x0000000000017941 */ /* 0x000fea0003800000 */
.L_x_122:
        /* <DEDUP_REMOVED lines=21> */
.L_x_127:
        /* <DEDUP_REMOVED lines=18> */
[----:B------:R-:W-:Y:S01]  /*8370*/  ISETP.NE.AND P6, PT, R102, RZ, PT ;  /* 0x000000ff6600720c */ /* 0x000fe20003fc5270 */
[--C-:B------:R-:W-:Y:S01]  /*8380*/  HADD2.F32 R49, -RZ, R50.reuse.H0_H0 ;  /* 0x20000032ff317230 */ /* 0x100fe20000004100 */
[----:B----4-:R-:W-:Y:S01]  /*8390*/  F2FP.F16.E5M2.UNPACK_B R58, R76 ;  /* 0x0000004cff3a723e */ /* 0x010fe200020004ff */
[----:B------:R-:W-:Y:S01]  /*83a0*/  HADD2.F32 R50, -RZ, R50.H1_H1 ;  /* 0x30000032ff327230 */ /* 0x000fe20000004100 */
[----:B------:R-:W-:Y:S01]  /*83b0*/  F2FP.F16.E5M2.UNPACK_B R62, R77 ;  /* 0x0000004dff3e723e */ /* 0x000fe200020004ff */
[--C-:B------:R-:W-:Y:S01]  /*83c0*/  HADD2.F32 R53, -RZ, R54.reuse.H0_H0 ;  /* 0x20000036ff357230 */ /* 0x100fe20000004100 */
[----:B------:R-:W-:Y:S01]  /*83d0*/  F2FP.F16.E5M2.UNPACK_B R66, R78 ;  /* 0x0000004eff42723e */ /* 0x000fe200020004ff */
[----:B------:R-:W-:Y:S01]  /*83e0*/  HADD2.F32 R54, -RZ, R54.H1_H1 ;  /* 0x30000036ff367230 */ /* 0x000fe20000004100 */
[----:B------:R-:W-:Y:S01]  /*83f0*/  F2FP.F16.E5M2.UNPACK_B R70, R79 ;  /* 0x0000004fff46723e */ /* 0x000fe200020004ff */
[--C-:B------:R-:W-:Y:S01]  /*8400*/  HADD2.F32 R57, -RZ, R58.reuse.H0_H0 ;  /* 0x2000003aff397230 */ /* 0x100fe20000004100 */
[----:B------:R-:W-:Y:S01]  /*8410*/  F2FP.F16.E5M2.UNPACK_B R56, R75.H1 ;  /* 0x0000004bff38723e */ /* 0x000fe200030004ff */
[----:B------:R-:W-:Y:S01]  /*8420*/  HADD2.F32 R58, -RZ, R58.H1_H1 ;  /* 0x3000003aff3a7230 */ /* 0x000fe20000004100 */
[----:B------:R-:W-:Y:S01]  /*8430*/  F2FP.F16.E5M2.UNPACK_B R60, R76.H1 ;  /* 0x0000004cff3c723e */ /* 0x000fe200030004ff */
[--C-:B------:R-:W-:Y:S01]  /*8440*/  HADD2.F32 R61, -RZ, R62.reuse.H0_H0 ;  /* 0x2000003eff3d7230 */ /* 0x100fe20000004100 */
[----:B------:R-:W-:Y:S01]  /*8450*/  F2FP.F16.E5M2.UNPACK_B R64, R77.H1 ;  /* 0x0000004dff40723e */ /* 0x000fe200030004ff */
[----:B------:R-:W-:Y:S01]  /*8460*/  HADD2.F32 R62, -RZ, R62.H1_H1 ;  /* 0x3000003eff3e7230 */ /* 0x000fe20000004100 */
[----:B------:R-:W-:Y:S01]  /*8470*/  F2FP.F16.E5M2.UNPACK_B R68, R78.H1 ;  /* 0x0000004eff44723e */ /* 0x000fe200030004ff */
        /* <DEDUP_REMOVED lines=112> */
[----:B------:R-:W-:Y:S02]  /*8b80*/  UIADD3 UR4, UPT, UPT, UR44, 0x4200, URZ ;  /* 0x000042002c047890 */ /* 0x000fe4000fffe0ff */
[----:B------:R-:W-:Y:S01]  /*8b90*/  UIADD3 UR9, UPT, UPT, UR49, 0x80, URZ ;  /* 0x0000008031097890 */ /* 0x000fe2000fffe0ff */
[----:B------:R-:W-:Y:S01]  /*8ba0*/  UMOV UR10, UR50 ;  /* 0x00000032000a7c82 */ /* 0x000fe20008000000 */
[----:B------:R-:W-:Y:S02]  /*8bb0*/  UMOV UR11, UR36 ;  /* 0x00000024000b7c82 */ /* 0x000fe40008000000 */
        /* <DEDUP_REMOVED lines=8> */
.L_x_129:
[----:B------:R-:W-:Y:S05]  /*8c40*/  BSYNC.RECONVERGENT B0 ;  /* 0x0000000000007941 */ /* 0x000fea0003800200 */
.L_x_128:
        /* <DEDUP_REMOVED lines=16> */
.L_x_133:
[----:B------:R-:W-:Y:S05]  /*8d50*/  BSYNC B0 ;  /* 0x0000000000007941 */ /* 0x000fea0003800000 */
.L_x_132:
        /* <DEDUP_REMOVED lines=17> */
.L_x_131:
[----:B------:R-:W-:Y:S05]  /*8e70*/  BSYNC B1 ;  /* 0x0000000000017941 */ /* 0x000fea0003800000 */
.L_x_130:
        /* <DEDUP_REMOVED lines=21> */
.L_x_135:
[----:B------:R-:W-:Y:S01]  /*8fd0*/  ISETP.NE.AND P0, PT, R97, RZ, PT ;  /* 0x000000ff6100720c */ /* 0x000fe20003f05270 */
[----:B------:R-:W-:Y:S05]  /*8fe0*/  WARPSYNC.ALL ;  /* 0x0000000000007948 */ /* 0x000fea0003800000 */
[----:B------:R-:W-:Y:S01]  /*8ff0*/  R2UR UR4, R39 ;  /* 0x00000000270472ca */ /* 0x000fe200000e0000 */
[----:B------:R-:W2:Y:S01]  /*9000*/  S2UR UR6, SR_CgaCtaId ;  /* 0x00000000000679c3 */ /* 0x000ea20000008800 */
[-C--:B------:R-:W-:Y:S01]  /*9010*/  F2FP.F16.E5M2.UNPACK_B R42, R72.reuse ;  /* 0x00000048ff2a723e */ /* 0x080fe200020004ff */
[----:B------:R-:W-:Y:S01]  /*9020*/  BSSY.RECONVERGENT B0, `(.L_x_136) ;  /* 0x000009b000007945 */ /* 0x000fe20003800200 */
[----:B------:R-:W-:Y:S02]  /*9030*/  F2FP.F16.E5M2.UNPACK_B R72, R72.H1 ;  /* 0x00000048ff48723e */ /* 0x000fe400030004ff */
[-C--:B------:R-:W-:Y:S01]  /*9040*/  F2FP.F16.E5M2.UNPACK_B R46, R73.reuse ;  /* 0x00000049ff2e723e */ /* 0x080fe200020004ff */
[--C-:B------:R-:W-:Y:S01]  /*9050*/  HADD2.F32 R40, -RZ, R42.reuse.H0_H0 ;  /* 0x2000002aff287230 */ /* 0x100fe20000004100 */
[----:B------:R-:W-:Y:S01]  /*9060*/  F2FP.F16.E5M2.UNPACK_B R73, R73.H1 ;  /* 0x00000049ff49723e */ /* 0x000fe200030004ff */
[----:B------:R-:W-:Y:S01]  /*9070*/  HADD2.F32 R42, -RZ, R42.H1_H1 ;  /* 0x3000002aff2a7230 */ /* 0x000fe20000004100 */
[-C--:B------:R-:W-:Y:S01]  /*9080*/  F2FP.F16.E5M2.UNPACK_B R50, R74.reuse ;  /* 0x0000004aff32723e */ /* 0x080fe200020004ff */
[----:B------:R-:W-:Y:S01]  /*9090*/  HADD2.F32 R43, -RZ, R72.H0_H0 ;  /* 0x20000048ff2b7230 */ /* 0x000fe20000004100 */
[----:B------:R-:W-:Y:S01]  /*90a0*/  F2FP.F16.E5M2.UNPACK_B R74, R74.H1 ;  /* 0x0000004aff4a723e */ /* 0x000fe200030004ff */
[----:B------:R-:W-:Y:S01]  /*90b0*/  LDTM.16dp32bit_t0_t15.x32 R4, tmem[UR4+0xc0] ;  /* 0x0000c004000479ee */ /* 0x000fe20008a80000 */
[----:B------:R-:W3:Y:S01]  /*90c0*/  LDTM.16dp32bit_t16_t31.x32 R4, tmem[UR4+0xe0] ;  /* 0x0000e004000479ee */ /* 0x000ee20008aa0000 */
[----:B------:R-:W-:Y:S01]  /*90d0*/  NOP ;  /* 0x0000000000007918 */ /* 0x000fe20000000000 */
[--C-:B------:R-:W-:Y:S01]  /*90e0*/  HADD2.F32 R45, -RZ, R46.reuse.H0_H0 ;  /* 0x2000002eff2d7230 */ /* 0x100fe20000004100 */
[----:B------:R-:W-:Y:S01]  /*90f0*/  R2UR UR5, R71 ;  /* 0x00000000470572ca */ /* 0x000fe200000e0000 */
[----:B------:R-:W-:Y:S01]  /*9100*/  HADD2.F32 R46, -RZ, R46.H1_H1 ;  /* 0x3000002eff2e7230 */ /* 0x000fe20000004100 */
[----:B------:R-:W-:Y:S01]  /*9110*/  F2FP.F16.E5M2.UNPACK_B R54, R75 ;  /* 0x0000004bff36723e */ /* 0x000fe200020004ff */
        /* <DEDUP_REMOVED lines=10> */
[----:B------:R-:W-:Y:S01]  /*91c0*/  UIADD3 UR4, UPT, UPT, UR5, 0x130, URZ ;  /* 0x0000013005047890 */ /* 0x000fe2000fffe0ff */
[----:B------:R-:W-:Y:S01]  /*91d0*/  HADD2.F32 R59, -RZ, R58.H1_H1 ;  /* 0x3000003aff3b7230 */ /* 0x000fe20000004100 */
[----:B------:R-:W-:Y:S01]  /*91e0*/  F2FP.F16.E5M2.UNPACK_B R76, R76.H1 ;  /* 0x0000004cff4c723e */ /* 0x000fe200030004ff */
[--C-:B------:R-:W-:Y:S01]  /*91f0*/  HADD2.F32 R60, -RZ, R62.reuse.H0_H0 ;  /* 0x2000003eff3c7230 */ /* 0x100fe20000004100 */
[----:B------:R-:W-:Y:S01]  /*9200*/  F2FP.F16.E5M2.UNPACK_B R77, R77.H1 ;  /* 0x0000004dff4d723e */ /* 0x000fe200030004ff */
[----:B------:R-:W-:Y:S01]  /*9210*/  HADD2.F32 R63, -RZ, R62.H1_H1 ;  /* 0x3000003eff3f7230 */ /* 0x000fe20000004100 */
[----:B------:R-:W-:Y:S01]  /*9220*/  F2FP.F16.E5M2.UNPACK_B R78, R78.H1 ;  /* 0x0000004eff4e723e */ /* 0x000fe200030004ff */
[--C-:B------:R-:W-:Y:S01]  /*9230*/  HADD2.F32 R64, -RZ, R66.reuse.H0_H0 ;  /* 0x20000042ff407230 */ /* 0x100fe20000004100 */
[----:B--2---:R-:W-:Y:S01]  /*9240*/  UPRMT UR4, UR6, 0x654, UR4 ;  /* 0x0000065406047896 */ /* 0x004fe20008000004 */
        /* <DEDUP_REMOVED lines=8> */
[----:B------:R-:W-:Y:S01]  /*92d0*/  SYNCS.ARRIVE.TRANS64.RED.A1T0 RZ, [UR4], RZ ;  /* 0x000000ffffff79a7 */ /* 0x000fe20008100404 */
[C---:B------:R-:W-:Y:S01]  /*92e0*/  FMUL R16, R38.reuse, R16 ;  /* 0x0000001026107220 */ /* 0x040fe20000400000 */
[C---:B------:R-:W-:Y:S01]  /*92f0*/  FMUL R17, R38.reuse, R17 ;  /* 0x0000001126117220 */ /* 0x040fe20000400000 */
[C---:B------:R-:W-:Y:S01]  /*9300*/  FMUL R0, R38.reuse, R20 ;  /* 0x0000001426007220 */ /* 0x040fe20000400000 */
[C---:B------:R-:W-:Y:S01]  /*9310*/  FMUL R2, R38.reuse, R21 ;  /* 0x0000001526027220 */ /* 0x040fe20000400000 */
[C---:B------:R-:W-:Y:S01]  /*9320*/  FMUL R20, R38.reuse, R25 ;  /* 0x0000001926147220 */ /* 0x040fe20000400000 */
[----:B------:R-:W-:Y:S02]  /*9330*/  HADD2.F32 R67, -RZ, R66.H1_H1 ;  /* 0x30000042ff437230 */ /* 0x000fe40000004100 */
[C---:B------:R-:W-:Y:S01]  /*9340*/  FMUL R6, R38.reuse, R6 ;  /* 0x0000000626067220 */ /* 0x040fe20000400000 */
[----:B------:R-:W-:Y:S02]  /*9350*/  HADD2.F32 R44, -RZ, R72.H1_H1 ;  /* 0x30000048ff2c7230 */ /* 0x000fe40000004100 */
[C---:B------:R-:W-:Y:S01]  /*9360*/  FMUL R7, R38.reuse, R7 ;  /* 0x0000000726077220 */ /* 0x040fe20000400000 */
[--C-:B------:R-:W-:Y:S02]  /*9370*/  HADD2.F32 R47, -RZ, R73.reuse.H0_H0 ;  /* 0x20000049ff2f7230 */ /* 0x100fe40000004100 */
[C---:B------:R-:W-:Y:S01]  /*9380*/  FFMA R6, R41.reuse, R43, R6 ;  /* 0x0000002b29067223 */ /* 0x040fe20000000006 */
[--C-:B------:R-:W-:Y:S02]  /*9390*/  HADD2.F32 R40, -RZ, R68.reuse.H0_H0 ;  /* 0x20000044ff287230 */ /* 0x100fe40000004100 */
[C---:B------:R-:W-:Y:S01]  /*93a0*/  FFMA R7, R41.reuse, R44, R7 ;  /* 0x0000002c29077223 */ /* 0x040fe20000000007 */
[C---:B------:R-:W-:Y:S01]  /*93b0*/  FFMA R8, R41.reuse, R45, R8 ;  /* 0x0000002d29087223 */ /* 0x040fe20000000008 */
[----:B------:R-:W-:Y:S01]  /*93c0*/  FFMA R9, R41, R46, R9 ;  /* 0x0000002e29097223 */ /* 0x000fe20000000009 */
[----:B------:R-:W-:Y:S02]  /*93d0*/  HADD2.F32 R43, -RZ, R68.H1_H1 ;  /* 0x30000044ff2b7230 */ /* 0x000fe40000004100 */
[C---:B------:R-:W-:Y:S01]  /*93e0*/  FMUL R10, R38.reuse, R10 ;  /* 0x0000000a260a7220 */ /* 0x040fe20000400000 */
[----:B------:R-:W-:Y:S01]  /*93f0*/  HADD2.F32 R48, -RZ, R73.H1_H1 ;  /* 0x30000049ff307230 */ /* 0x000fe20000004100 */
[----:B------:R-:W-:Y:S01]  /*9400*/  F2FP.SATFINITE.E5M2.F32.PACK_AB_MERGE_C R100, R7, R6, RZ ;  /* 0x000000060764723e */ /* 0x000fe200048060ff */
[C---:B------:R-:W-:Y:S01]  /*9410*/  FMUL R7, R38.reuse, R24 ;  /* 0x0000001826077220 */ /* 0x040fe20000400000 */
[----:B------:R-:W-:Y:S01]  /*9420*/  FFMA R10, R41, R47, R10 ;  /* 0x0000002f290a7223 */ /* 0x000fe2000000000a */
[C---:B------:R-:W-:Y:S01]  /*9430*/  FMUL R24, R38.reuse, R29 ;  /* 0x0000001d26187220 */ /* 0x040fe20000400000 */
[----:B------:R-:W-:Y:S01]  /*9440*/  F2FP.SATFINITE.E5M2.F32.PACK_AB_MERGE_C R100, R5, R4, R100 ;  /* 0x000000040564723e */ /* 0x000fe20004806064 */
[C---:B------:R-:W-:Y:S01]  /*9450*/  FMUL R11, R38.reuse, R11 ;  /* 0x0000000b260b7220 */ /* 0x040fe20000400000 */
[--C-:B------:R-:W-:Y:S02]  /*9460*/  HADD2.F32 R51, -RZ, R74.reuse.H0_H0 ;  /* 0x2000004aff337230 */ /* 0x100fe40000004100 */
[C---:B------:R-:W-:Y:S01]  /*9470*/  FMUL R14, R38.reuse, R14 ;  /* 0x0000000e260e7220 */ /* 0x040fe20000400000 */
[----:B------:R-:W-:Y:S02]  /*9480*/  HADD2.F32 R52, -RZ, R74.H1_H1 ;  /* 0x3000004aff347230 */ /* 0x000fe40000004100 */
[C---:B------:R-:W-:Y:S01]  /*9490*/  FFMA R11, R41.reuse, R48, R11 ;  /* 0x00000030290b7223 */ /* 0x040fe2000000000b */
[C---:B------:R-:W-:Y:S01]  /*94a0*/  FFMA R12, R41.reuse, R49, R12 ;  /* 0x00000031290c7223 */ /* 0x040fe2000000000c */
[C---:B------:R-:W-:Y:S01]  /*94b0*/  FFMA R13, R41.reuse, R50, R13 ;  /* 0x00000032290d7223 */ /* 0x040fe2000000000d */
[----:B------:R-:W-:Y:S01]  /*94c0*/  FFMA R14, R41, R51, R14 ;  /* 0x00000033290e7223 */ /* 0x000fe2000000000e */
[C---:B------:R-:W-:Y:S01]  /*94d0*/  FMUL R15, R38.reuse, R15 ;  /* 0x0000000f260f7220 */ /* 0x040fe20000400000 */
[--C-:B------:R-:W-:Y:S01]  /*94e0*/  HADD2.F32 R55, -RZ, R75.reuse.H0_H0 ;  /* 0x2000004bff377230 */ /* 0x100fe20000004100 */
[----:B------:R-:W-:Y:S01]  /*94f0*/  F2FP.SATFINITE.E5M2.F32.PACK_AB_MERGE_C R101, R11, R10, RZ ;  /* 0x0000000a0b65723e */ /* 0x000fe200048060ff */
[----:B------:R-:W-:Y:S02]  /*9500*/  HADD2.F32 R56, -RZ, R75.H1_H1 ;  /* 0x3000004bff387230 */ /* 0x000fe40000004100 */
[C---:B------:R-:W-:Y:S01]  /*9510*/  FFMA R15, R41.reuse, R52, R15 ;  /* 0x00000034290f7223 */ /* 0x040fe2000000000f */
[----:B------:R-:W-:Y:S01]  /*9520*/  FFMA R16, R41, R53, R16 ;  /* 0x0000003529107223 */ /* 0x000fe20000000010 */
[----:B------:R-:W-:Y:S01]  /*9530*/  F2FP.SATFINITE.E5M2.F32.PACK_AB_MERGE_C R101, R9, R8, R101 ;  /* 0x000000080965723e */ /* 0x000fe20004806065 */
[----:B------:R-:W-:Y:S01]  /*9540*/  FFMA R17, R41, R54, R17 ;  /* 0x0000003629117223 */ /* 0x000fe20000000011 */
[C---:B------:R-:W-:Y:S01]  /*9550*/  FMUL R18, R38.reuse, R18 ;  /* 0x0000001226127220 */ /* 0x040fe20000400000 */
[----:B------:R-:W-:Y:S01]  /*9560*/  F2FP.SATFINITE.E5M2.F32.PACK_AB_MERGE_C R102, R15, R14, RZ ;  /* 0x0000000e0f66723e */ /* 0x000fe200048060ff */
[C---:B------:R-:W-:Y:S01]  /*9570*/  FMUL R19, R38.reuse, R19 ;  /* 0x0000001326137220 */ /* 0x040fe20000400000 */
[--C-:B------:R-:W-:Y:S02]  /*9580*/  HADD2.F32 R58, -RZ, R76.reuse.H0_H0 ;  /* 0x2000004cff3a7230 */ /* 0x100fe40000004100 */
[----:B------:R-:W-:Y:S01]  /*9590*/  FFMA R18, R41, R55, R18 ;  /* 0x0000003729127223 */ /* 0x000fe20000000012 */
[----:B------:R-:W-:Y:S01]  /*95a0*/  F2FP.SATFINITE.E5M2.F32.PACK_AB_MERGE_C R102, R13, R12, R102 ;  /* 0x0000000c0d66723e */ /* 0x000fe20004806066 */
[C---:B------:R-:W-:Y:S01]  /*95b0*/  FFMA R19, R41.reuse, R56, R19 ;  /* 0x0000003829137223 */ /* 0x040fe20000000013 */
[----:B------:R-:W-:Y:S02]  /*95c0*/  HADD2.F32 R61, -RZ, R76.H1_H1 ;  /* 0x3000004cff3d7230 */ /* 0x000fe40000004100 */
[C---:B------:R-:W-:Y:S01]  /*95d0*/  FMUL R3, R38.reuse, R22 ;  /* 0x0000001626037220 */ /* 0x040fe20000400000 */
        /* <DEDUP_REMOVED lines=10> */
[C---:B------:R-:W-:Y:S01]  /*9680*/  FMUL R23, R38.reuse, R28 ;  /* 0x0000001c26177220 */ /* 0x040fe20000400000 */
[----:B------:R-:W-:Y:S01]  /*9690*/  F2FP.F16.E5M2.UNPACK_B R79, R79.H1 ;  /* 0x0000004fff4f723e */ /* 0x000fe200030004ff */
        /* <DEDUP_REMOVED lines=9> */
[C---:B------:R-:W-:Y:S01]  /*9730*/  FFMA R24, R41.reuse, R67, R24 ;  /* 0x0000004329187223 */ /* 0x040fe20000000018 */
[C---:B------:R-:W-:Y:S01]  /*9740*/  FMUL R28, R38.reuse, R33 ;  /* 0x00000021261c7220 */ /* 0x040fe20000400000 */
[--C-:B------:R-:W-:Y:S02]  /*9750*/  HADD2.F32 R42, -RZ, R79.reuse.H0_H0 ;  /* 0x2000004fff2a7230 */ /* 0x100fe40000004100 */
[C---:B------:R-:W-:Y:S01]  /*9760*/  FFMA R25, R41.reuse, R66, R25 ;  /* 0x0000004229197223 */ /* 0x040fe20000000019 */
[----:B------:R-:W-:Y:S02]  /*9770*/  HADD2.F32 R71, -RZ, R79.H1_H1 ;  /* 0x3000004fff477230 */ /* 0x000fe40000004100 */
[C---:B------:R-:W-:Y:S01]  /*9780*/  FMUL R29, R38.reuse, R34 ;  /* 0x00000022261d7220 */ /* 0x040fe20000400000 */
        /* <DEDUP_REMOVED lines=9> */
[----:B-1----:R-:W-:Y:S01]  /*9820*/  F2FP.SATFINITE.E5M2.F32.PACK_AB_MERGE_C R105, R22, R21, RZ ;  /* 0x000000151669723e */ /* 0x002fe200048060ff */
[----:B------:R1:W-:Y:S01]  /*9830*/  STS.128 [R84+UR44+0x5200], R100 ;  /* 0x0052006454007988 */ /* 0x0003e20008000c2c */
[----:B------:R-:W-:Y:S02]  /*9840*/  F2FP.SATFINITE.E5M2.F32.PACK_AB_MERGE_C R64, R26, R25, RZ ;  /* 0x000000191a40723e */ /* 0x000fe400048060ff */
[----:B------:R-:W-:Y:S02]  /*9850*/  F2FP.SATFINITE.E5M2.F32.PACK_AB_MERGE_C R67, R30, R29, RZ ;  /* 0x0000001d1e43723e */ /* 0x000fe400048060ff */
[----:B------:R-:W-:Y:S02]  /*9860*/  F2FP.SATFINITE.E5M2.F32.PACK_AB_MERGE_C R104, R2, R0, R3 ;  /* 0x000000000268723e */ /* 0x000fe40004806003 */
[----:B------:R-:W-:Y:S02]  /*9870*/  F2FP.SATFINITE.E5M2.F32.PACK_AB_MERGE_C R105, R20, R7, R105 ;  /* 0x000000071469723e */ /* 0x000fe40004806069 */
[----:B------:R-:W-:Y:S02]  /*9880*/  F2FP.SATFINITE.E5M2.F32.PACK_AB_MERGE_C R106, R24, R23, R64 ;  /* 0x00000017186a723e */ /* 0x000fe40004806040 */
[----:B------:R-:W-:Y:S02]  /*9890*/  F2FP.SATFINITE.E5M2.F32.PACK_AB_MERGE_C R107, R28, R27, R67 ;  /* 0x0000001b1c6b723e */ /* 0x000fe40004806043 */
[----:B------:R-:W-:Y:S03]  /*98a0*/  IADD3 R36, PT, PT, R36, 0x1, RZ ;  /* 0x0000000124247810 */ /* 0x000fe60007ffe0ff */
        /* <DEDUP_REMOVED lines=18> */
.L_x_137:
[----:B------:R-:W-:Y:S05]  /*99d0*/  BSYNC.RECONVERGENT B0 ;  /* 0x0000000000007941 */ /* 0x000fea0003800200 */
.L_x_136:
[----:B------:R-:W-:Y:S01]  /*99e0*/  R2UR UR4, R87 ;  /* 0x00000000570472ca */ /* 0x000fe200000e0000 */
[----:B------:R-:W-:Y:S01]  /*99f0*/  BAR.SYNC.DEFER_BLOCKING 0x1, 0x80 ;  /* 0x0042000000007b1d */ /* 0x000fe20000010000 */
[C---:B------:R-:W-:Y:S01]  /*9a00*/  ISETP.NE.AND P0, PT, R89.reuse, 0x2, PT ;  /* 0x000000025900780c */ /* 0x040fe20003f05270 */
[----:B------:R-:W-:Y:S01]  /*9a10*/  UISETP.NE.AND UP0, UPT, UR45, URZ, UPT ;  /* 0x000000ff2d00728c */ /* 0x000fe2000bf05270 */
[----:B------:R-:W-:Y:S01]  /*9a20*/  ISETP.NE.AND P1, PT, R36, 0x4, PT ;  /* 0x000000042400780c */ /* 0x000fe20003f25270 */
[----:B------:R-:W-:Y:S01]  /*9a30*/  UIADD3 UR20, UPT, UPT, UR37, UR59, URZ ;  /* 0x0000003b25147290 */ /* 0x000fe2000fffe0ff */
[----:B------:R-:W-:Y:S02]  /*9a40*/  SEL R5, RZ, 0x1, P0 ;  /* 0x00000001ff057807 */ /* 0x000fe40000000000 */
[----:B------:R-:W-:Y:S02]  /*9a50*/  SEL R3, RZ, 0x1, P1 ;  /* 0x00000001ff037807 */ /* 0x000fe40000800000 */
[----:B------:R-:W-:Y:S02]  /*9a60*/  LOP3.LUT R92, R92, R5, RZ, 0x3c, !PT ;  /* 0x000000055c5c7212 */ /* 0x000fe400078e3cff */
[----:B------:R-:W-:Y:S01]  /*9a70*/  LOP3.LUT R94, R94, R3, RZ, 0x3c, !PT ;  /* 0x000000035e5e7212 */ /* 0x000fe200078e3cff */
[----:B------:R-:W-:Y:S01]  /*9a80*/  UIADD3 UR16, UPT, UPT, UR38, UR4, URZ ;  /* 0x0000000426107290 */ /* 0x000fe2000fffe0ff */
[----:B------:R-:W-:Y:S02]  /*9a90*/  SEL R89, R89, RZ, P0 ;  /* 0x000000ff59597207 */ /* 0x000fe40000000000 */
[----:B------:R-:W-:Y:S01]  /*9aa0*/  SEL R36, R36, RZ, P1 ;  /* 0x000000ff24247207 */ /* 0x000fe20000800000 */
[----:B------:R-:W-:Y:S01]  /*9ab0*/  UMOV UR36, UR58 ;  /* 0x0000003a00247c82 */ /* 0x000fe20008000000 */
[----:B------:R-:W-:Y:S07]  /*9ac0*/  BRA.U UP0, `(.L_x_138) ;  /* 0xffffffb900e07547 */ /* 0x000fee000b83ffff */
[----:B------:R-:W-:Y:S05]  /*9ad0*/  EXIT ;  /* 0x000000000000794d */ /* 0x000fea0003800000 */
.L_x_25:
[----:B--2---:R2:W3:Y:S02]  /*9ae0*/  SYNCS.PHASECHK.TRANS64.TRYWAIT P0, [R0+URZ+0x160], R3 ;  /* 0x00016003000075a7 */ /* 0x0044e400080011ff */
[----:B---3--:R-:W-:Y:S05]  /*9af0*/  @!P0 NANOSLEEP.SYNCS 0x989680 ;  /* 0x009896800000895d */ /* 0x008fea0003900000 */
[----:B------:R-:W3:Y:S02]  /*9b00*/  @!P0 SYNCS.PHASECHK.TRANS64 P0, [R0+URZ+0x160], R3 ;  /* 0x00016003000085a7 */ /* 0x000ee400080010ff */
[----:B---3--:R-:W-:Y:S05]  /*9b10*/  @!P0 BRA `(.L_x_25) ;  /* 0xfffffffc00f08947 */ /* 0x008fea000383ffff */
[----:B------:R-:W-:Y:S05]  /*9b20*/  BRA `(.L_x_139) ;  /* 0xffffff7c00c07947 */ /* 0x000fea000383ffff */
.L_x_28:
[----:B--2---:R-:W-:-:S07]  /*9b30*/  MOV R0, UR33 ;  /* 0x0000002100007c02 */ /* 0x004fce0008000f00 */
.L_x_140:
[----:B--2---:R2:W3:Y:S02]  /*9b40*/  SYNCS.PHASECHK.TRANS64.TRYWAIT P0, [R0+URZ+0x50], R3 ;  /* 0x00005003000075a7 */ /* 0x0044e400080011ff */
[----:B---3--:R-:W-:Y:S05]  /*9b50*/  @!P0 NANOSLEEP.SYNCS 0x989680 ;  /* 0x009896800000895d */ /* 0x008fea0003900000 */
[----:B------:R-:W3:Y:S02]  /*9b60*/  @!P0 SYNCS.PHASECHK.TRANS64 P0, [R0+URZ+0x50], R3 ;  /* 0x00005003000085a7 */ /* 0x000ee400080010ff */
[----:B---3--:R-:W-:Y:S05]  /*9b70*/  @!P0 BRA `(.L_x_140) ;  /* 0xfffffffc00f08947 */ /* 0x008fea000383ffff */
[----:B------:R-:W-:Y:S05]  /*9b80*/  BRA `(.L_x_27) ;  /* 0xffffff8000007947 */ /* 0x000fea000383ffff */
.L_x_35:
[----:B-1----:R-:W-:-:S07]  /*9b90*/  MOV R0, UR17 ;  /* 0x0000001100007c02 */ /* 0x002fce0008000f00 */
.L_x_141:
[----:B-1----:R1:W2:Y:S02]  /*9ba0*/  SYNCS.PHASECHK.TRANS64.TRYWAIT P0, [R0+URZ+0x50], R3 ;  /* 0x00005003000075a7 */ /* 0x0022a400080011ff */
[----:B--2---:R-:W-:Y:S05]  /*9bb0*/  @!P0 NANOSLEEP.SYNCS 0x989680 ;  /* 0x009896800000895d */ /* 0x004fea0003900000 */
[----:B------:R-:W2:Y:S02]  /*9bc0*/  @!P0 SYNCS.PHASECHK.TRANS64 P0, [R0+URZ+0x50], R3 ;  /* 0x00005003000085a7 */ /* 0x000ea400080010ff */
[----:B--2---:R-:W-:Y:S05]  /*9bd0*/  @!P0 BRA `(.L_x_141) ;  /* 0xfffffffc00f08947 */ /* 0x004fea000383ffff */
[----:B------:R-:W-:Y:S05]  /*9be0*/  BRA `(.L_x_34) ;  /* 0xffffff8000bc7947 */ /* 0x000fea000383ffff */
.L_x_40:
[----:B-1----:R1:W2:Y:S02]  /*9bf0*/  SYNCS.PHASECHK.TRANS64.TRYWAIT P0, [R3+URZ+0xf0], R0 ;  /* 0x0000f000030075a7 */ /* 0x0022a400080011ff */
[----:B--2---:R-:W-:Y:S05]  /*9c00*/  @!P0 NANOSLEEP.SYNCS 0x989680 ;  /* 0x009896800000895d */ /* 0x004fea0003900000 */
[----:B------:R-:W2:Y:S02]  /*9c10*/  @!P0 SYNCS.PHASECHK.TRANS64 P0, [R3+URZ+0xf0], R0 ;  /* 0x0000f000030085a7 */ /* 0x000ea400080010ff */
[----:B--2---:R-:W-:Y:S05]  /*9c20*/  @!P0 BRA `(.L_x_40) ;  /* 0xfffffffc00f08947 */ /* 0x004fea000383ffff */
[----:B------:R-:W-:Y:S05]  /*9c30*/  BRA `(.L_x_142) ;  /* 0xffffff84005c7947 */ /* 0x000fea000383ffff */
.L_x_44:
[----:B-1----:R-:W-:-:S07]  /*9c40*/  MOV R0, UR4 ;  /* 0x0000000400007c02 */ /* 0x002fce0008000f00 */
.L_x_143:
[----:B-1----:R1:W2:Y:S02]  /*9c50*/  SYNCS.PHASECHK.TRANS64.TRYWAIT P0, [R0+URZ], R3 ;  /* 0x00000003000075a7 */ /* 0x0022a400080011ff */
[----:B--2---:R-:W-:Y:S05]  /*9c60*/  @!P0 NANOSLEEP.SYNCS 0x989680 ;  /* 0x009896800000895d */ /* 0x004fea0003900000 */
[----:B------:R-:W2:Y:S02]  /*9c70*/  @!P0 SYNCS.PHASECHK.TRANS64 P0, [R0+URZ], R3 ;  /* 0x00000003000085a7 */ /* 0x000ea400080010ff */
[----:B--2---:R-:W-:Y:S05]  /*9c80*/  @!P0 BRA `(.L_x_143) ;  /* 0xfffffffc00f08947 */ /* 0x004fea000383ffff */
[----:B------:R-:W-:Y:S05]  /*9c90*/  BRA `(.L_x_144) ;  /* 0xffffff8c00047947 */ /* 0x000fea000383ffff */
.L_x_45:
[----:B------:R-:W-:-:S07]  /*9ca0*/  MOV R0, UR5 ;  /* 0x0000000500007c02 */ /* 0x000fce0008000f00 */
.L_x_145:
[----:B-1----:R1:W2:Y:S02]  /*9cb0*/  SYNCS.PHASECHK.TRANS64.TRYWAIT P0, [R0+URZ], R3 ;  /* 0x00000003000075a7 */ /* 0x0022a400080011ff */
[----:B--2---:R-:W-:Y:S05]  /*9cc0*/  @!P0 NANOSLEEP.SYNCS 0x989680 ;  /* 0x009896800000895d */ /* 0x004fea0003900000 */
[----:B------:R-:W2:Y:S02]  /*9cd0*/  @!P0 SYNCS.PHASECHK.TRANS64 P0, [R0+URZ], R3 ;  /* 0x00000003000085a7 */ /* 0x000ea400080010ff */
[----:B--2---:R-:W-:Y:S05]  /*9ce0*/  @!P0 BRA `(.L_x_145) ;  /* 0xfffffffc00f08947 */ /* 0x004fea000383ffff */
[----:B------:R-:W-:Y:S05]  /*9cf0*/  BRA `(.L_x_146) ;  /* 0xffffff8c00107947 */ /* 0x000fea000383ffff */
.L_x_46:
[----:B------:R-:W-:-:S07]  /*9d00*/  MOV R0, UR5 ;  /* 0x0000000500007c02 */ /* 0x000fce0008000f00 */
.L_x_147:
[----:B-1----:R1:W2:Y:S02]  /*9d10*/  SYNCS.PHASECHK.TRANS64.TRYWAIT P0, [R0+URZ], R3 ;  /* 0x00000003000075a7 */ /* 0x0022a400080011ff */
[----:B--2---:R-:W-:Y:S05]  /*9d20*/  @!P0 NANOSLEEP.SYNCS 0x989680 ;  /* 0x009896800000895d */ /* 0x004fea0003900000 */
[----:B------:R-:W2:Y:S02]  /*9d30*/  @!P0 SYNCS.PHASECHK.TRANS64 P0, [R0+URZ], R3 ;  /* 0x00000003000085a7 */ /* 0x000ea400080010ff */
[----:B--2---:R-:W-:Y:S05]  /*9d40*/  @!P0 BRA `(.L_x_147) ;  /* 0xfffffffc00f08947 */ /* 0x004fea000383ffff */
[----:B------:R-:W-:Y:S05]  /*9d50*/  BRA `(.L_x_148) ;  /* 0xffffff8c001c7947 */ /* 0x000fea000383ffff */
.L_x_47:
[----:B------:R-:W-:-:S07]  /*9d60*/  MOV R0, UR5 ;  /* 0x0000000500007c02 */ /* 0x000fce0008000f00 */
.L_x_149:
[----:B-1----:R1:W2:Y:S02]  /*9d70*/  SYNCS.PHASECHK.TRANS64.TRYWAIT P0, [R0+URZ], R3 ;  /* 0x00000003000075a7 */ /* 0x0022a400080011ff */
[----:B--2---:R-:W-:Y:S05]  /*9d80*/  @!P0 NANOSLEEP.SYNCS 0x989680 ;  /* 0x009896800000895d */ /* 0x004fea0003900000 */
[----:B------:R-:W2:Y:S02]  /*9d90*/  @!P0 SYNCS.PHASECHK.TRANS64 P0, [R0+URZ], R3 ;  /* 0x00000003000085a7 */ /* 0x000ea400080010ff */
[----:B--2---:R-:W-:Y:S05]  /*9da0*/  @!P0 BRA `(.L_x_149) ;  /* 0xfffffffc00f08947 */ /* 0x004fea000383ffff */
[----:B------:R-:W-:Y:S05]  /*9db0*/  BRA `(.L_x_150) ;  /* 0xffffff8c00287947 */ /* 0x000fea000383ffff */
.L_x_48:
[----:B------:R-:W-:-:S07]  /*9dc0*/  MOV R0, UR5 ;  /* 0x0000000500007c02 */ /* 0x000fce0008000f00 */
.L_x_151:
[----:B-1----:R1:W2:Y:S02]  /*9dd0*/  SYNCS.PHASECHK.TRANS64.TRYWAIT P0, [R0+URZ], R3 ;  /* 0x00000003000075a7 */ /* 0x0022a400080011ff */
[----:B--2---:R-:W-:Y:S05]  /*9de0*/  @!P0 NANOSLEEP.SYNCS 0x989680 ;  /* 0x009896800000895d */ /* 0x004fea0003900000 */
[----:B------:R-:W2:Y:S02]  /*9df0*/  @!P0 SYNCS.PHASECHK.TRANS64 P0, [R0+URZ], R3 ;  /* 0x00000003000085a7 */ /* 0x000ea400080010ff */
[----:B--2---:R-:W-:Y:S05]  /*9e00*/  @!P0 BRA `(.L_x_151) ;  /* 0xfffffffc00f08947 */ /* 0x004fea000383ffff */
[----:B------:R-:W-:Y:S05]  /*9e10*/  BRA `(.L_x_152) ;  /* 0xffffff8c00347947 */ /* 0x000fea000383ffff */
.L_x_49:
[----:B------:R-:W-:-:S07]  /*9e20*/  MOV R0, UR5 ;  /* 0x0000000500007c02 */ /* 0x000fce0008000f00 */
.L_x_153:
[----:B-1----:R1:W2:Y:S02]  /*9e30*/  SYNCS.PHASECHK.TRANS64.TRYWAIT P0, [R0+URZ], R3 ;  /* 0x00000003000075a7 */ /* 0x0022a400080011ff */
[----:B--2---:R-:W-:Y:S05]  /*9e40*/  @!P0 NANOSLEEP.SYNCS 0x989680 ;  /* 0x009896800000895d */ /* 0x004fea0003900000 */
[----:B------:R-:W2:Y:S02]  /*9e50*/  @!P0 SYNCS.PHASECHK.TRANS64 P0, [R0+URZ], R3 ;  /* 0x00000003000085a7 */ /* 0x000ea400080010ff */
[----:B--2---:R-:W-:Y:S05]  /*9e60*/  @!P0 BRA `(.L_x_153) ;  /* 0xfffffffc00f08947 */ /* 0x004fea000383ffff */
[----:B------:R-:W-:Y:S05]  /*9e70*/  BRA `(.L_x_154) ;  /* 0xffffff8c00407947 */ /* 0x000fea000383ffff */
.L_x_50:
[----:B------:R-:W-:-:S07]  /*9e80*/  MOV R0, UR5 ;  /* 0x0000000500007c02 */ /* 0x000fce0008000f00 */
.L_x_155:
[----:B-1----:R1:W2:Y:S02]  /*9e90*/  SYNCS.PHASECHK.TRANS64.TRYWAIT P0, [R0+URZ], R3 ;  /* 0x00000003000075a7 */ /* 0x0022a400080011ff */
[----:B--2---:R-:W-:Y:S05]  /*9ea0*/  @!P0 NANOSLEEP.SYNCS 0x989680 ;  /* 0x009896800000895d */ /* 0x004fea0003900000 */
[----:B------:R-:W2:Y:S02]  /*9eb0*/  @!P0 SYNCS.PHASECHK.TRANS64 P0, [R0+URZ], R3 ;  /* 0x00000003000085a7 */ /* 0x000ea400080010ff */
[----:B--2---:R-:W-:Y:S05]  /*9ec0*/  @!P0 BRA `(.L_x_155) ;  /* 0xfffffffc00f08947 */ /* 0x004fea000383ffff */
[----:B------:R-:W-:Y:S05]  /*9ed0*/  BRA `(.L_x_156) ;  /* 0xffffff8c004c7947 */ /* 0x000fea000383ffff */
.L_x_51:
[----:B------:R-:W-:-:S07]  /*9ee0*/  MOV R0, UR5 ;  /* 0x0000000500007c02 */ /* 0x000fce0008000f00 */
.L_x_157:
[----:B-1----:R1:W2:Y:S02]  /*9ef0*/  SYNCS.PHASECHK.TRANS64.TRYWAIT P0, [R0+URZ], R3 ;  /* 0x00000003000075a7 */ /* 0x0022a400080011ff */
[----:B--2---:R-:W-:Y:S05]  /*9f00*/  @!P0 NANOSLEEP.SYNCS 0x989680 ;  /* 0x009896800000895d */ /* 0x004fea0003900000 */
[----:B------:R-:W2:Y:S02]  /*9f10*/  @!P0 SYNCS.PHASECHK.TRANS64 P0, [R0+URZ], R3 ;  /* 0x00000003000085a7 */ /* 0x000ea400080010ff */
[----:B--2---:R-:W-:Y:S05]  /*9f20*/  @!P0 BRA `(.L_x_157) ;  /* 0xfffffffc00f08947 */ /* 0x004fea000383ffff */
[----:B------:R-:W-:Y:S05]  /*9f30*/  BRA `(.L_x_158) ;  /* 0xffffff8c00587947 */ /* 0x000fea000383ffff */
.L_x_52:
[----:B------:R-:W-:-:S07]  /*9f40*/  MOV R0, UR5 ;  /* 0x0000000500007c02 */ /* 0x000fce0008000f00 */
.L_x_159:
[----:B-1----:R1:W2:Y:S02]  /*9f50*/  SYNCS.PHASECHK.TRANS64.TRYWAIT P0, [R0+URZ], R3 ;  /* 0x00000003000075a7 */ /* 0x0022a400080011ff */
[----:B--2---:R-:W-:Y:S05]  /*9f60*/  @!P0 NANOSLEEP.SYNCS 0x989680 ;  /* 0x009896800000895d */ /* 0x004fea0003900000 */
[----:B------:R-:W2:Y:S02]  /*9f70*/  @!P0 SYNCS.PHASECHK.TRANS64 P0, [R0+URZ], R3 ;  /* 0x00000003000085a7 */ /* 0x000ea400080010ff */
[----:B--2---:R-:W-:Y:S05]  /*9f80*/  @!P0 BRA `(.L_x_159) ;  /* 0xfffffffc00f08947 */ /* 0x004fea000383ffff */
[----:B------:R-:W-:Y:S05]  /*9f90*/  BRA `(.L_x_160) ;  /* 0xffffff8c00647947 */ /* 0x000fea000383ffff */
.L_x_55:
[----:B-1----:R1:W2:Y:S02]  /*9fa0*/  SYNCS.PHASECHK.TRANS64.TRYWAIT P0, [R2+URZ+0x150], R5 ;  /* 0x00015005020075a7 */ /* 0x0022a400080011ff */
[----:B--2---:R-:W-:Y:S05]  /*9fb0*/  @!P0 NANOSLEEP.SYNCS 0x989680 ;  /* 0x009896800000895d */ /* 0x004fea0003900000 */
[----:B------:R-:W2:Y:S02]  /*9fc0*/  @!P0 SYNCS.PHASECHK.TRANS64 P0, [R2+URZ+0x150], R5 ;  /* 0x00015005020085a7 */ /* 0x000ea400080010ff */
[----:B--2---:R-:W-:Y:S05]  /*9fd0*/  @!P0 BRA `(.L_x_55) ;  /* 0xfffffffc00f08947 */ /* 0x004fea000383ffff */
[----:B------:R-:W-:Y:S05]  /*9fe0*/  BRA `(.L_x_161) ;  /* 0xffffff8c00c87947 */ /* 0x000fea000383ffff */
.L_x_56:
[----:B------:R-:W-:-:S07]  /*9ff0*/  MOV R2, UR4 ;  /* 0x0000000400027c02 */ /* 0x000fce0008000f00 */
.L_x_162:
[----:B-1----:R1:W2:Y:S02]  /*a000*/  SYNCS.PHASECHK.TRANS64.TRYWAIT P0, [R2+URZ+0x100], R5 ;  /* 0x00010005020075a7 */ /* 0x0022a400080011ff */
[----:B--2---:R-:W-:Y:S05]  /*a010*/  @!P0 NANOSLEEP.SYNCS 0x989680 ;  /* 0x009896800000895d */ /* 0x004fea0003900000 */
[----:B------:R-:W2:Y:S02]  /*a020*/  @!P0 SYNCS.PHASECHK.TRANS64 P0, [R2+URZ+0x100], R5 ;  /* 0x00010005020085a7 */ /* 0x000ea400080010ff */
[----:B--2---:R-:W-:Y:S05]  /*a030*/  @!P0 BRA `(.L_x_162) ;  /* 0xfffffffc00f08947 */ /* 0x004fea000383ffff */
[----:B------:R-:W-:Y:S05]  /*a040*/  BRA `(.L_x_163) ;  /* 0xffffff8c00d87947 */ /* 0x000fea000383ffff */
.L_x_57:
[----:B-1----:R1:W2:Y:S02]  /*a050*/  SYNCS.PHASECHK.TRANS64.TRYWAIT P1, [R2+URZ+0xf0], R5 ;  /* 0x0000f005020075a7 */ /* 0x0022a400080211ff */
[----:B--2---:R-:W-:Y:S05]  /*a060*/  @!P1 NANOSLEEP.SYNCS 0x989680 ;  /* 0x009896800000995d */ /* 0x004fea0003900000 */
[----:B------:R-:W2:Y:S02]  /*a070*/  @!P1 SYNCS.PHASECHK.TRANS64 P1, [R2+URZ+0xf0], R5 ;  /* 0x0000f005020095a7 */ /* 0x000ea400080210ff */
[----:B--2---:R-:W-:Y:S05]  /*a080*/  @!P1 BRA `(.L_x_57) ;  /* 0xfffffffc00f09947 */ /* 0x004fea000383ffff */
[----:B------:R-:W-:Y:S05]  /*a090*/  BRA `(.L_x_164) ;  /* 0xffffff9000087947 */ /* 0x000fea000383ffff */
.L_x_60:
[----:B------:R-:W-:-:S07]  /*a0a0*/  MOV R0, UR4 ;  /* 0x0000000400007c02 */ /* 0x000fce0008000f00 */
.L_x_165:
[----:B-1----:R1:W2:Y:S02]  /*a0b0*/  SYNCS.PHASECHK.TRANS64.TRYWAIT P0, [R0+URZ+0x100], R3 ;  /* 0x00010003000075a7 */ /* 0x0022a400080011ff */
[----:B--2---:R-:W-:Y:S05]  /*a0c0*/  @!P0 NANOSLEEP.SYNCS 0x989680 ;  /* 0x009896800000895d */ /* 0x004fea0003900000 */
[----:B------:R-:W2:Y:S02]  /*a0d0*/  @!P0 SYNCS.PHASECHK.TRANS64 P0, [R0+URZ+0x100], R3 ;  /* 0x00010003000085a7 */ /* 0x000ea400080010ff */
[----:B--2---:R-:W-:Y:S05]  /*a0e0*/  @!P0 BRA `(.L_x_165) ;  /* 0xfffffffc00f08947 */ /* 0x004fea000383ffff */
[----:B------:R-:W-:Y:S05]  /*a0f0*/  BRA `(.L_x_59) ;  /* 0xffffff90005c7947 */ /* 0x000fea000383ffff */
.L_x_67:
[----:B-1----:R1:W2:Y:S02]  /*a100*/  SYNCS.PHASECHK.TRANS64.TRYWAIT P1, [R0+URZ+0xf0], R5 ;  /* 0x0000f005000075a7 */ /* 0x0022a400080211ff */
[----:B--2---:R-:W-:Y:S05]  /*a110*/  @!P1 NANOSLEEP.SYNCS 0x989680 ;  /* 0x009896800000995d */ /* 0x004fea0003900000 */
[----:B------:R-:W2:Y:S02]  /*a120*/  @!P1 SYNCS.PHASECHK.TRANS64 P1, [R0+URZ+0xf0], R5 ;  /* 0x0000f005000095a7 */ /* 0x000ea400080210ff */
[----:B--2---:R-:W-:Y:S05]  /*a130*/  @!P1 BRA `(.L_x_67) ;  /* 0xfffffffc00f09947 */ /* 0x004fea000383ffff */
[----:B------:R-:W-:Y:S05]  /*a140*/  BRA `(.L_x_166) ;  /* 0xffffff9400c47947 */ /* 0x000fea000383ffff */
.L_x_68:
[----:B------:R-:W-:-:S07]  /*a150*/  MOV R3, UR23 ;  /* 0x0000001700037c02 */ /* 0x000fce0008000f00 */
.L_x_167:
[----:B-1----:R1:W2:Y:S02]  /*a160*/  SYNCS.PHASECHK.TRANS64.TRYWAIT P0, [R3+URZ+0x130], R0 ;  /* 0x00013000030075a7 */ /* 0x0022a400080011ff */
[----:B--2---:R-:W-:Y:S05]  /*a170*/  @!P0 NANOSLEEP.SYNCS 0x989680 ;  /* 0x009896800000895d */ /* 0x004fea0003900000 */
[----:B------:R-:W2:Y:S02]  /*a180*/  @!P0 SYNCS.PHASECHK.TRANS64 P0, [R3+URZ+0x130], R0 ;  /* 0x00013000030085a7 */ /* 0x000ea400080010ff */
[----:B--2---:R-:W-:Y:S05]  /*a190*/  @!P0 BRA `(.L_x_167) ;  /* 0xfffffffc00f08947 */ /* 0x004fea000383ffff */
[----:B------:R-:W-:Y:S05]  /*a1a0*/  BRA `(.L_x_168) ;  /* 0xffffff9800147947 */ /* 0x000fea000383ffff */
.L_x_71:
[----:B------:R-:W-:Y:S07]  /*a1b0*/  MOV R0, UR5 ;  /* 0x0000000500007c02 */ /* 0x000fee0008000f00 */
.L_x_169:
[----:B-1----:R1:W2:Y:S02]  /*a1c0*/  SYNCS.PHASECHK.TRANS64.TRYWAIT P0, [R0+URZ], R3 ;  /* 0x00000003000075a7 */ /* 0x0022a400080011ff */
[----:B--2---:R-:W-:Y:S05]  /*a1d0*/  @!P0 NANOSLEEP.SYNCS 0x989680 ;  /* 0x009896800000895d */ /* 0x004fea0003900000 */
[----:B------:R-:W2:Y:S02]  /*a1e0*/  @!P0 SYNCS.PHASECHK.TRANS64 P0, [R0+URZ], R3 ;  /* 0x00000003000085a7 */ /* 0x000ea400080010ff */
[----:B--2---:R-:W-:Y:S05]  /*a1f0*/  @!P0 BRA `(.L_x_169) ;  /* 0xfffffffc00f08947 */ /* 0x004fea000383ffff */
[----:B------:R-:W-:Y:S05]  /*a200*/  BRA `(.L_x_70) ;  /* 0xffffff9800307947 */ /* 0x000fea000383ffff */
.L_x_74:
[----:B------:R-:W-:-:S07]  /*a210*/  MOV R0, UR4 ;  /* 0x0000000400007c02 */ /* 0x000fce0008000f00 */
.L_x_170:
[----:B--2---:R2:W4:Y:S02]  /*a220*/  SYNCS.PHASECHK.TRANS64.TRYWAIT P0, [R0+URZ], R3 ;  /* 0x00000003000075a7 */ /* 0x00452400080011ff */
[----:B----4-:R-:W-:Y:S05]  /*a230*/  @!P0 NANOSLEEP.SYNCS 0x989680 ;  /* 0x009896800000895d */ /* 0x010fea0003900000 */
[----:B------:R-:W4:Y:S02]  /*a240*/  @!P0 SYNCS.PHASECHK.TRANS64 P0, [R0+URZ], R3 ;  /* 0x00000003000085a7 */ /* 0x000f2400080010ff */
[----:B----4-:R-:W-:Y:S05]  /*a250*/  @!P0 BRA `(.L_x_170) ;  /* 0xfffffffc00f08947 */ /* 0x010fea000383ffff */
[----:B------:R-:W-:Y:S05]  /*a260*/  BRA `(.L_x_171) ;  /* 0xffffff9800e47947 */ /* 0x000fea000383ffff */
.L_x_75:
[----:B------:R-:W-:-:S07]  /*a270*/  MOV R0, UR5 ;  /* 0x0000000500007c02 */ /* 0x000fce0008000f00 */
.L_x_172:
[----:B-1----:R1:W2:Y:S02]  /*a280*/  SYNCS.PHASECHK.TRANS64.TRYWAIT P0, [R0+URZ], R3 ;  /* 0x00000003000075a7 */ /* 0x0022a400080011ff */
[----:B--2---:R-:W-:Y:S05]  /*a290*/  @!P0 NANOSLEEP.SYNCS 0x989680 ;  /* 0x009896800000895d */ /* 0x004fea0003900000 */
[----:B------:R-:W2:Y:S02]  /*a2a0*/  @!P0 SYNCS.PHASECHK.TRANS64 P0, [R0+URZ], R3 ;  /* 0x00000003000085a7 */ /* 0x000ea400080010ff */
[----:B--2---:R-:W-:Y:S05]  /*a2b0*/  @!P0 BRA `(.L_x_172) ;  /* 0xfffffffc00f08947 */ /* 0x004fea000383ffff */
[----:B------:R-:W-:Y:S05]  /*a2c0*/  BRA `(.L_x_173) ;  /* 0xffffff9800f07947 */ /* 0x000fea000383ffff */
.L_x_76:
[----:B------:R-:W-:-:S07]  /*a2d0*/  MOV R0, UR5 ;  /* 0x0000000500007c02 */ /* 0x000fce0008000f00 */
.L_x_174:
[----:B-1----:R1:W2:Y:S02]  /*a2e0*/  SYNCS.PHASECHK.TRANS64.TRYWAIT P0, [R0+URZ], R3 ;  /* 0x00000003000075a7 */ /* 0x0022a400080011ff */
[----:B--2---:R-:W-:Y:S05]  /*a2f0*/  @!P0 NANOSLEEP.SYNCS 0x989680 ;  /* 0x009896800000895d */ /* 0x004fea0003900000 */
[----:B------:R-:W2:Y:S02]  /*a300*/  @!P0 SYNCS.PHASECHK.TRANS64 P0, [R0+URZ], R3 ;  /* 0x00000003000085a7 */ /* 0x000ea400080010ff */
[----:B--2---:R-:W-:Y:S05]  /*a310*/  @!P0 BRA `(.L_x_174) ;  /* 0xfffffffc00f08947 */ /* 0x004fea000383ffff */
[----:B------:R-:W-:Y:S05]  /*a320*/  BRA `(.L_x_175) ;  /* 0xffffff9800fc7947 */ /* 0x000fea000383ffff */
.L_x_77:
[----:B------:R-:W-:-:S07]  /*a330*/  MOV R0, UR4 ;  /* 0x0000000400007c02 */ /* 0x000fce0008000f00 */
.L_x_176:
[----:B-1----:R1:W2:Y:S02]  /*a340*/  SYNCS.PHASECHK.TRANS64.TRYWAIT P0, [R0+URZ], R3 ;  /* 0x00000003000075a7 */ /* 0x0022a400080011ff */
[----:B--2---:R-:W-:Y:S05]  /*a350*/  @!P0 NANOSLEEP.SYNCS 0x989680 ;  /* 0x009896800000895d */ /* 0x004fea0003900000 */
[----:B------:R-:W2:Y:S02]  /*a360*/  @!P0 SYNCS.PHASECHK.TRANS64 P0, [R0+URZ], R3 ;  /* 0x00000003000085a7 */ /* 0x000ea400080010ff */
[----:B--2---:R-:W-:Y:S05]  /*a370*/  @!P0 BRA `(.L_x_176) ;  /* 0xfffffffc00f08947 */ /* 0x004fea000383ffff */
[----:B------:R-:W-:Y:S05]  /*a380*/  BRA `(.L_x_177) ;  /* 0xffffff9c00087947 */ /* 0x000fea000383ffff */
.L_x_82:
[----:B--2---:R2:W3:Y:S02]  /*a390*/  SYNCS.PHASECHK.TRANS64.TRYWAIT P0, [R12+URZ+0xf0], R9 ;  /* 0x0000f0090c0075a7 */ /* 0x0044e400080011ff */
[----:B---3--:R-:W-:Y:S05]  /*a3a0*/  @!P0 NANOSLEEP.SYNCS 0x989680 ;  /* 0x009896800000895d */ /* 0x008fea0003900000 */
[----:B------:R-:W3:Y:S02]  /*a3b0*/  @!P0 SYNCS.PHASECHK.TRANS64 P0, [R12+URZ+0xf0], R9 ;  /* 0x0000f0090c0085a7 */ /* 0x000ee400080010ff */
[----:B---3--:R-:W-:Y:S05]  /*a3c0*/  @!P0 BRA `(.L_x_82) ;  /* 0xfffffffc00f08947 */ /* 0x008fea000383ffff */
[----:B------:R-:W-:Y:S05]  /*a3d0*/  BRA `(.L_x_178) ;  /* 0xffffffa000387947 */ /* 0x000fea000383ffff */
.L_x_85:
[----:B------:R-:W-:Y:S07]  /*a3e0*/  MOV R0, UR21 ;  /* 0x0000001500007c02 */ /* 0x000fee0008000f00 */
.L_x_179:
[----:B--2---:R2:W3:Y:S02]  /*a3f0*/  SYNCS.PHASECHK.TRANS64.TRYWAIT P2, [R0+URZ+0xe8], R11 ;  /* 0x0000e80b000075a7 */ /* 0x0044e400080411ff */
[----:B---3--:R-:W-:Y:S05]  /*a400*/  @!P2 NANOSLEEP.SYNCS 0x989680 ;  /* 0x009896800000a95d */ /* 0x008fea0003900000 */
[----:B------:R-:W3:Y:S02]  /*a410*/  @!P2 SYNCS.PHASECHK.TRANS64 P2, [R0+URZ+0xe8], R11 ;  /* 0x0000e80b0000a5a7 */ /* 0x000ee400080410ff */
[----:B---3--:R-:W-:Y:S05]  /*a420*/  @!P2 BRA `(.L_x_179) ;  /* 0xfffffffc00f0a947 */ /* 0x008fea000383ffff */
[----:B------:R-:W-:Y:S05]  /*a430*/  BRA `(.L_x_84) ;  /* 0xffffffa400a07947 */ /* 0x000fea000383ffff */
.L_x_88:
[----:B--2---:R-:W-:Y:S07]  /*a440*/  MOV R0, UR21 ;  /* 0x0000001500007c02 */ /* 0x004fee0008000f00 */
.L_x_180:
[----:B--2---:R2:W3:Y:S02]  /*a450*/  SYNCS.PHASECHK.TRANS64.TRYWAIT P0, [R0+URZ+0xc0], R9 ;  /* 0x0000c009000075a7 */ /* 0x0044e400080011ff */
[----:B---3--:R-:W-:Y:S05]  /*a460*/  @!P0 NANOSLEEP.SYNCS 0x989680 ;  /* 0x009896800000895d */ /* 0x008fea0003900000 */
[----:B------:R-:W3:Y:S02]  /*a470*/  @!P0 SYNCS.PHASECHK.TRANS64 P0, [R0+URZ+0xc0], R9 ;  /* 0x0000c009000085a7 */ /* 0x000ee400080010ff */
[----:B---3--:R-:W-:Y:S05]  /*a480*/  @!P0 BRA `(.L_x_180) ;  /* 0xfffffffc00f08947 */ /* 0x008fea000383ffff */
[----:B------:R-:W-:Y:S05]  /*a490*/  BRA `(.L_x_181) ;  /* 0xffffffa400fc7947 */ /* 0x000fea000383ffff */
.L_x_89:
[----:B------:R-:W-:Y:S07]  /*a4a0*/  MOV R0, UR21 ;  /* 0x0000001500007c02 */ /* 0x000fee0008000f00 */
.L_x_182:
[----:B--2---:R2:W3:Y:S02]  /*a4b0*/  SYNCS.PHASECHK.TRANS64.TRYWAIT P0, [R0+URZ+0xc8], R9 ;  /* 0x0000c809000075a7 */ /* 0x0044e400080011ff */
[----:B---3--:R-:W-:Y:S05]  /*a4c0*/  @!P0 NANOSLEEP.SYNCS 0x989680 ;  /* 0x009896800000895d */ /* 0x008fea0003900000 */
[----:B------:R-:W3:Y:S02]  /*a4d0*/  @!P0 SYNCS.PHASECHK.TRANS64 P0, [R0+URZ+0xc8], R9 ;  /* 0x0000c809000085a7 */ /* 0x000ee400080010ff */
[----:B---3--:R-:W-:Y:S05]  /*a4e0*/  @!P0 BRA `(.L_x_182) ;  /* 0xfffffffc00f08947 */ /* 0x008fea000383ffff */
[----:B------:R-:W-:Y:S05]  /*a4f0*/  BRA `(.L_x_183) ;  /* 0xffffffa800347947 */ /* 0x000fea000383ffff */
.L_x_90:
[----:B------:R-:W-:Y:S07]  /*a500*/  MOV R0, UR21 ;  /* 0x0000001500007c02 */ /* 0x000fee0008000f00 */
.L_x_184:
[----:B--2---:R2:W3:Y:S02]  /*a510*/  SYNCS.PHASECHK.TRANS64.TRYWAIT P0, [R0+URZ+0xd0], R9 ;  /* 0x0000d009000075a7 */ /* 0x0044e400080011ff */
[----:B---3--:R-:W-:Y:S05]  /*a520*/  @!P0 NANOSLEEP.SYNCS 0x989680 ;  /* 0x009896800000895d */ /* 0x008fea0003900000 */
[----:B------:R-:W3:Y:S02]  /*a530*/  @!P0 SYNCS.PHASECHK.TRANS64 P0, [R0+URZ+0xd0], R9 ;  /* 0x0000d009000085a7 */ /* 0x000ee400080010ff */
[----:B---3--:R-:W-:Y:S05]  /*a540*/  @!P0 BRA `(.L_x_184) ;  /* 0xfffffffc00f08947 */ /* 0x008fea000383ffff */
[----:B------:R-:W-:Y:S05]  /*a550*/  BRA `(.L_x_185) ;  /* 0xffffffa800787947 */ /* 0x000fea000383ffff */
.L_x_91:
[----:B------:R-:W-:Y:S07]  /*a560*/  MOV R0, UR21 ;  /* 0x0000001500007c02 */ /* 0x000fee0008000f00 */
.L_x_186:
[----:B--2---:R2:W3:Y:S02]  /*a570*/  SYNCS.PHASECHK.TRANS64.TRYWAIT P0, [R0+URZ+0xd8], R9 ;  /* 0x0000d809000075a7 */ /* 0x0044e400080011ff */
[----:B---3--:R-:W-:Y:S05]  /*a580*/  @!P0 NANOSLEEP.SYNCS 0x989680 ;  /* 0x009896800000895d */ /* 0x008fea0003900000 */
[----:B------:R-:W3:Y:S02]  /*a590*/  @!P0 SYNCS.PHASECHK.TRANS64 P0, [R0+URZ+0xd8], R9 ;  /* 0x0000d809000085a7 */ /* 0x000ee400080010ff */
[----:B---3--:R-:W-:Y:S05]  /*a5a0*/  @!P0 BRA `(.L_x_186) ;  /* 0xfffffffc00f08947 */ /* 0x008fea000383ffff */
[----:B------:R-:W-:Y:S05]  /*a5b0*/  BRA `(.L_x_187) ;  /* 0xffffffa800b87947 */ /* 0x000fea000383ffff */
.L_x_93:
[----:B------:R-:W-:-:S07]  /*a5c0*/  MOV R0, UR21 ;  /* 0x0000001500007c02 */ /* 0x000fce0008000f00 */
.L_x_188:
[----:B---3--:R3:W4:Y:S02]  /*a5d0*/  SYNCS.PHASECHK.TRANS64.TRYWAIT P0, [R0+URZ+0xc0], R3 ;  /* 0x0000c003000075a7 */ /* 0x00872400080011ff */
[----:B----4-:R-:W-:Y:S05]  /*a5e0*/  @!P0 NANOSLEEP.SYNCS 0x989680 ;  /* 0x009896800000895d */ /* 0x010fea0003900000 */
[----:B------:R-:W4:Y:S02]  /*a5f0*/  @!P0 SYNCS.PHASECHK.TRANS64 P0, [R0+URZ+0xc0], R3 ;  /* 0x0000c003000085a7 */ /* 0x000f2400080010ff */
[----:B----4-:R-:W-:Y:S05]  /*a600*/  @!P0 BRA `(.L_x_188) ;  /* 0xfffffffc00f08947 */ /* 0x010fea000383ffff */
[----:B------:R-:W-:Y:S05]  /*a610*/  BRA `(.L_x_189) ;  /* 0xffffffac002c7947 */ /* 0x000fea000383ffff */
.L_x_94:
[----:B---3--:R-:W-:-:S07]  /*a620*/  MOV R0, UR21 ;  /* 0x0000001500007c02 */ /* 0x008fce0008000f00 */
.L_x_190:
[----:B---3--:R3:W4:Y:S02]  /*a630*/  SYNCS.PHASECHK.TRANS64.TRYWAIT P0, [R0+URZ+0xc8], R3 ;  /* 0x0000c803000075a7 */ /* 0x00872400080011ff */
[----:B----4-:R-:W-:Y:S05]  /*a640*/  @!P0 NANOSLEEP.SYNCS 0x989680 ;  /* 0x009896800000895d */ /* 0x010fea0003900000 */
[----:B------:R-:W4:Y:S02]  /*a650*/  @!P0 SYNCS.PHASECHK.TRANS64 P0, [R0+URZ+0xc8], R3 ;  /* 0x0000c803000085a7 */ /* 0x000f2400080010ff */
[----:B----4-:R-:W-:Y:S05]  /*a660*/  @!P0 BRA `(.L_x_190) ;  /* 0xfffffffc00f08947 */ /* 0x010fea000383ffff */
[----:B------:R-:W-:Y:S05]  /*a670*/  BRA `(.L_x_191) ;  /* 0xffffffac001c7947 */ /* 0x000fea000383ffff */
.L_x_95:
[----:B---3--:R-:W-:-:S07]  /*a680*/  MOV R0, UR21 ;  /* 0x0000001500007c02 */ /* 0x008fce0008000f00 */
.L_x_192:
[----:B---3--:R3:W4:Y:S02]  /*a690*/  SYNCS.PHASECHK.TRANS64.TRYWAIT P0, [R0+URZ+0xd0], R3 ;  /* 0x0000d003000075a7 */ /* 0x00872400080011ff */
[----:B----4-:R-:W-:Y:S05]  /*a6a0*/  @!P0 NANOSLEEP.SYNCS 0x989680 ;  /* 0x009896800000895d */ /* 0x010fea0003900000 */
[----:B------:R-:W4:Y:S02]  /*a6b0*/  @!P0 SYNCS.PHASECHK.TRANS64 P0, [R0+URZ+0xd0], R3 ;  /* 0x0000d003000085a7 */ /* 0x000f2400080010ff */
[----:B----4-:R-:W-:Y:S05]  /*a6c0*/  @!P0 BRA `(.L_x_192) ;  /* 0xfffffffc00f08947 */ /* 0x010fea000383ffff */
[----:B------:R-:W-:Y:S05]  /*a6d0*/  BRA `(.L_x_193) ;  /* 0xffffffac000c7947 */ /* 0x000fea000383ffff */
.L_x_97:
[----:B-1----:R1:W2:Y:S02]  /*a6e0*/  SYNCS.PHASECHK.TRANS64.TRYWAIT P0, [R3+URZ+0xf0], R0 ;  /* 0x0000f000030075a7 */ /* 0x0022a400080011ff */
[----:B--2---:R-:W-:Y:S05]  /*a6f0*/  @!P0 NANOSLEEP.SYNCS 0x989680 ;  /* 0x009896800000895d */ /* 0x004fea0003900000 */
[----:B------:R-:W2:Y:S02]  /*a700*/  @!P0 SYNCS.PHASECHK.TRANS64 P0, [R3+URZ+0xf0], R0 ;  /* 0x0000f000030085a7 */ /* 0x000ea400080010ff */
[----:B--2---:R-:W-:Y:S05]  /*a710*/  @!P0 BRA `(.L_x_97) ;  /* 0xfffffffc00f08947 */ /* 0x004fea000383ffff */
[----:B------:R-:W-:Y:S05]  /*a720*/  BRA `(.L_x_194) ;  /* 0xffffffac00dc7947 */ /* 0x000fea000383ffff */
.L_x_108:
[----:B--2---:R2:W1:Y:S02]  /*a730*/  SYNCS.PHASECHK.TRANS64.TRYWAIT P1, [R2+URZ+0xa0], R3 ;  /* 0x0000a003020075a7 */ /* 0x00446400080211ff */
[----:B-1----:R-:W-:Y:S05]  /*a740*/  @!P1 NANOSLEEP.SYNCS 0x989680 ;  /* 0x009896800000995d */ /* 0x002fea0003900000 */
[----:B------:R-:W1:Y:S02]  /*a750*/  @!P1 SYNCS.PHASECHK.TRANS64 P1, [R2+URZ+0xa0], R3 ;  /* 0x0000a003020095a7 */ /* 0x000e6400080210ff */
[----:B-1----:R-:W-:Y:S05]  /*a760*/  @!P1 BRA `(.L_x_108) ;  /* 0xfffffffc00f09947 */ /* 0x002fea000383ffff */
[----:B------:R-:W-:Y:S05]  /*a770*/  BRA `(.L_x_107) ;  /* 0xffffffbc00547947 */ /* 0x000fea000383ffff */
.L_x_110:
[----:B--2---:R2:W4:Y:S02]  /*a780*/  SYNCS.PHASECHK.TRANS64.TRYWAIT P0, [R71+URZ+0x110], R4 ;  /* 0x00011004470075a7 */ /* 0x00452400080011ff */
[----:B----4-:R-:W-:Y:S05]  /*a790*/  @!P0 NANOSLEEP.SYNCS 0x989680 ;  /* 0x009896800000895d */ /* 0x010fea0003900000 */
[----:B------:R-:W4:Y:S02]  /*a7a0*/  @!P0 SYNCS.PHASECHK.TRANS64 P0, [R71+URZ+0x110], R4 ;  /* 0x00011004470085a7 */ /* 0x000f2400080010ff */
[----:B----4-:R-:W-:Y:S05]  /*a7b0*/  @!P0 BRA `(.L_x_110) ;  /* 0xfffffffc00f08947 */ /* 0x010fea000383ffff */
[----:B------:R-:W-:Y:S05]  /*a7c0*/  BRA `(.L_x_109) ;  /* 0xffffffbc00a47947 */ /* 0x000fea000383ffff */
.L_x_118:
[----:B---3--:R3:W4:Y:S02]  /*a7d0*/  SYNCS.PHASECHK.TRANS64.TRYWAIT P0, [R112+URZ+0xa0], R3 ;  /* 0x0000a003700075a7 */ /* 0x00872400080011ff */
[----:B----4-:R-:W-:Y:S05]  /*a7e0*/  @!P0 NANOSLEEP.SYNCS 0x989680 ;  /* 0x009896800000895d */ /* 0x010fea0003900000 */
[----:B------:R-:W4:Y:S02]  /*a7f0*/  @!P0 SYNCS.PHASECHK.TRANS64 P0, [R112+URZ+0xa0], R3 ;  /* 0x0000a003700085a7 */ /* 0x000f2400080010ff */
[----:B----4-:R-:W-:Y:S05]  /*a800*/  @!P0 BRA `(.L_x_118) ;  /* 0xfffffffc00f08947 */ /* 0x010fea000383ffff */
[----:B------:R-:W-:Y:S05]  /*a810*/  BRA `(.L_x_117) ;  /* 0xffffffc800987947 */ /* 0x000fea000383ffff */
.L_x_126:
[----:B---3--:R3:W4:Y:S02]  /*a820*/  SYNCS.PHASECHK.TRANS64.TRYWAIT P0, [R112+URZ+0xa0], R5 ;  /* 0x0000a005700075a7 */ /* 0x00872400080011ff */
[----:B----4-:R-:W-:Y:S05]  /*a830*/  @!P0 NANOSLEEP.SYNCS 0x989680 ;  /* 0x009896800000895d */ /* 0x010fea0003900000 */
[----:B------:R-:W4:Y:S02]  /*a840*/  @!P0 SYNCS.PHASECHK.TRANS64 P0, [R112+URZ+0xa0], R5 ;  /* 0x0000a005700085a7 */ /* 0x000f2400080010ff */
[----:B----4-:R-:W-:Y:S05]  /*a850*/  @!P0 BRA `(.L_x_126) ;  /* 0xfffffffc00f08947 */ /* 0x010fea000383ffff */
[----:B------:R-:W-:Y:S05]  /*a860*/  BRA `(.L_x_125) ;  /* 0xffffffd400d87947 */ /* 0x000fea000383ffff */
.L_x_134:
[----:B---3--:R3:W4:Y:S02]  /*a870*/  SYNCS.PHASECHK.TRANS64.TRYWAIT P0, [R102+URZ+0xa0], R3 ;  /* 0x0000a003660075a7 */ /* 0x00872400080011ff */
[----:B----4-:R-:W-:Y:S05]  /*a880*/  @!P0 NANOSLEEP.SYNCS 0x989680 ;  /* 0x009896800000895d */ /* 0x010fea0003900000 */
[----:B------:R-:W4:Y:S02]  /*a890*/  @!P0 SYNCS.PHASECHK.TRANS64 P0, [R102+URZ+0xa0], R3 ;  /* 0x0000a003660085a7 */ /* 0x000f2400080010ff */
[----:B----4-:R-:W-:Y:S05]  /*a8a0*/  @!P0 BRA `(.L_x_134) ;  /* 0xfffffffc00f08947 */ /* 0x010fea000383ffff */
[----:B------:R-:W-:Y:S05]  /*a8b0*/  BRA `(.L_x_133) ;  /* 0xffffffe400247947 */ /* 0x000fea000383ffff */
        .weak           $__internal_0_$__cuda_sm10x_tcgen05_guardrail_trap_col_being_dealloced_not_returned_by_alloc
        .type           $__internal_0_$__cuda_sm10x_tcgen05_guardrail_trap_col_being_dealloced_not_returned_by_alloc,@function
        .size           $__internal_0_$__cuda_sm10x_tcgen05_guardrail_trap_col_being_dealloced_not_returned_by_alloc,($__internal_1_$__cuda_sm10x_tcgen05_guardrail_trap_phase_invalid_during_alloc - $__internal_0_$__cuda_sm10x_tcgen05_guardrail_trap_col_being_dealloced_not_returned_by_alloc)
$__internal_0_$__cuda_sm10x_tcgen05_guardrail_trap_col_being_dealloced_not_returned_by_alloc:
[----:B------:R-:W-:Y:S05]  /*a8c0*/  BPT.TRAP 0x1 ;  /* 0x000000040000795c */ /* 0x000fea0000300000 */
[----:B------:R-:W-:-:S04]  /*a8d0*/  HFMA2 R3, -RZ, RZ, 0, 0 ;  /* 0x00000000ff037431 */ /* 0x000fc800000001ff */
[----:B------:R-:W-:Y:S05]  /*a8e0*/  RET.REL.NODEC R2 `(_ZN7cutlass13device_kernelINS_4gemm6kernel13GemmUniversalIN4cute5tupleIJiiiiEEENS1_10collective13CollectiveMmaINS1_35MainloopSm100TmaUmmaWarpSpecializedILi10ELi2ELi4ENS5_IJNS4_1CILi1EEENSA_ILi4EEESB_EEEEENS5_IJNSA_ILi64EEENSA_ILi256EEESF_EEENS_12float_e5m2_tENS5_IJlSB_lEEESI_SJ_NS4_8TiledMMAINS4_8MMA_AtomIJNS4_10MMA_TraitsINS4_19SM100_MMA_F8F6F4_SSEJSI_SI_fSF_SG_NS4_17integral_constantINS4_4UMMA5MajorELSQ_0EEESR_NSO_INSP_7ScaleInELSS_0EEEST_EEEEEENS4_6LayoutINS5_IJSB_SB_SB_EEENS5_IJNSA_ILi0EEESY_SY_EEEEENS5_IJNS4_10UnderscoreES11_S11_EEEEENS4_23SM90_TMA_LOAD_MULTICASTENS4_14ComposedLayoutINS4_7SwizzleILi2ELi4ELi3EEENS4_18smem_ptr_flag_bitsILi8EEENSW_INS5_IJNSA_ILi8EEESF_EEENS5_IJSF_SB_EEEEEEEvNS4_8identityENS4_13SM90_TMA_LOADES1E_vS1F_EENS_8epilogue10collective18CollectiveEpilogueINS1I_23Sm100TmaWarpSpecializedILi4ELi2ELi32ELb0ELb0EEEJSH_NS5_IJNSW_ISF_SB_EES1N_EEESI_SJ_SI_SJ_NS1I_6fusion15FusionCallbacksIS1M_NS1P_17LinearCombinationISI_fSI_fLNS_15FloatRoundStyleE2EEESH_S1O_JEEENS4_5SM1004TMEM4LOAD26SM100_TMEM_LOAD_16dp32b32xES1G_S1E_NS4_39AutoVectorizingCopyWithAssumedAlignmentILi128EEENS4_14SM90_TMA_STOREES1E_S20_S20_EEEvvEEEEvNT_6ParamsE) ;  /* 0xffffff5402c47950 */ /* 0x000fea0003c3ffff */
        .weak           $__internal_1_$__cuda_sm10x_tcgen05_guardrail_trap_phase_invalid_during_alloc
        .type           $__internal_1_$__cuda_sm10x_tcgen05_guardrail_trap_phase_invalid_during_alloc,@function
        .size           $__internal_1_$__cuda_sm10x_tcgen05_guardrail_trap_phase_invalid_during_alloc,($__internal_2_$__cuda_sm10x_tcgen05_guardrail_trap_unallocated_columns_being_dealloced - $__internal_1_$__cuda_sm10x_tcgen05_guardrail_trap_phase_invalid_during_alloc)
$__internal_1_$__cuda_sm10x_tcgen05_guardrail_trap_phase_invalid_during_alloc:
[----:B------:R-:W-:Y:S05]  /*a8f0*/  BPT.TRAP 0x1 ;  /* 0x000000040000795c */ /* 0x000fea0000300000 */
[----:B------:R-:W-:-:S04]  /*a900*/  MOV R5, 0x0 ;  /* 0x0000000000057802 */ /* 0x000fc80000000f00 */
[----:B------:R-:W-:Y:S05]  /*a910*/  RET.REL.NODEC R4 `(_ZN7cutlass13device_kernelINS_4gemm6kernel13GemmUniversalIN4cute5tupleIJiiiiEEENS1_10collective13CollectiveMmaINS1_35MainloopSm100TmaUmmaWarpSpecializedILi10ELi2ELi4ENS5_IJNS4_1CILi1EEENSA_ILi4EEESB_EEEEENS5_IJNSA_ILi64EEENSA_ILi256EEESF_EEENS_12float_e5m2_tENS5_IJlSB_lEEESI_SJ_NS4_8TiledMMAINS4_8MMA_AtomIJNS4_10MMA_TraitsINS4_19SM100_MMA_F8F6F4_SSEJSI_SI_fSF_SG_NS4_17integral_constantINS4_4UMMA5MajorELSQ_0EEESR_NSO_INSP_7ScaleInELSS_0EEEST_EEEEEENS4_6LayoutINS5_IJSB_SB_SB_EEENS5_IJNSA_ILi0EEESY_SY_EEEEENS5_IJNS4_10UnderscoreES11_S11_EEEEENS4_23SM90_TMA_LOAD_MULTICASTENS4_14ComposedLayoutINS4_7SwizzleILi2ELi4ELi3EEENS4_18smem_ptr_flag_bitsILi8EEENSW_INS5_IJNSA_ILi8EEESF_EEENS5_IJSF_SB_EEEEEEEvNS4_8identityENS4_13SM90_TMA_LOADES1E_vS1F_EENS_8epilogue10collective18CollectiveEpilogueINS1I_23Sm100TmaWarpSpecializedILi4ELi2ELi32ELb0ELb0EEEJSH_NS5_IJNSW_ISF_SB_EES1N_EEESI_SJ_SI_SJ_NS1I_6fusion15FusionCallbacksIS1M_NS1P_17LinearCombinationISI_fSI_fLNS_15FloatRoundStyleE2EEESH_S1O_JEEENS4_5SM1004TMEM4LOAD26SM100_TMEM_LOAD_16dp32b32xES1G_S1E_NS4_39AutoVectorizingCopyWithAssumedAlignmentILi128EEENS4_14SM90_TMA_STOREES1E_S20_S20_EEEvvEEEEvNT_6ParamsE) ;  /* 0xffffff5404b87950 */ /* 0x000fea0003c3ffff */
        .weak           $__internal_2_$__cuda_sm10x_tcgen05_guardrail_trap_unallocated_columns_being_dealloced
        .type           $__internal_2_$__cuda_sm10x_tcgen05_guardrail_trap_unallocated_columns_being_dealloced,@function
        .size           $__internal_2_$__cuda_sm10x_tcgen05_guardrail_trap_unallocated_columns_being_dealloced,(.L_x_196 - $__internal_2_$__cuda_sm10x_tcgen05_guardrail_trap_unallocated_columns_being_dealloced)
$__internal_2_$__cuda_sm10x_tcgen05_guardrail_trap_unallocated_columns_being_dealloced:
[----:B------:R-:W-:Y:S05]  /*a920*/  BPT.TRAP 0x1 ;  /* 0x000000040000795c */ /* 0x000fea0000300000 */
[----:B------:R-:W-:-:S04]  /*a930*/  HFMA2 R3, -RZ, RZ, 0, 0 ;  /* 0x00000000ff037431 */ /* 0x000fc800000001ff */
[----:B------:R-:W-:Y:S05]  /*a940*/  RET.REL.NODEC R2 `(_ZN7cutlass13device_kernelINS_4gemm6kernel13GemmUniversalIN4cute5tupleIJiiiiEEENS1_10collective13CollectiveMmaINS1_35MainloopSm100TmaUmmaWarpSpecializedILi10ELi2ELi4ENS5_IJNS4_1CILi1EEENSA_ILi4EEESB_EEEEENS5_IJNSA_ILi64EEENSA_ILi256EEESF_EEENS_12float_e5m2_tENS5_IJlSB_lEEESI_SJ_NS4_8TiledMMAINS4_8MMA_AtomIJNS4_10MMA_TraitsINS4_19SM100_MMA_F8F6F4_SSEJSI_SI_fSF_SG_NS4_17integral_constantINS4_4UMMA5MajorELSQ_0EEESR_NSO_INSP_7ScaleInELSS_0EEEST_EEEEEENS4_6LayoutINS5_IJSB_SB_SB_EEENS5_IJNSA_ILi0EEESY_SY_EEEEENS5_IJNS4_10UnderscoreES11_S11_EEEEENS4_23SM90_TMA_LOAD_MULTICASTENS4_14ComposedLayoutINS4_7SwizzleILi2ELi4ELi3EEENS4_18smem_ptr_flag_bitsILi8EEENSW_INS5_IJNSA_ILi8EEESF_EEENS5_IJSF_SB_EEEEEEEvNS4_8identityENS4_13SM90_TMA_LOADES1E_vS1F_EENS_8epilogue10collective18CollectiveEpilogueINS1I_23Sm100TmaWarpSpecializedILi4ELi2ELi32ELb0ELb0EEEJSH_NS5_IJNSW_ISF_SB_EES1N_EEESI_SJ_SI_SJ_NS1I_6fusion15FusionCallbacksIS1M_NS1P_17LinearCombinationISI_fSI_fLNS_15FloatRoundStyleE2EEESH_S1O_JEEENS4_5SM1004TMEM4LOAD26SM100_TMEM_LOAD_16dp32b32xES1G_S1E_NS4_39AutoVectorizingCopyWithAssumedAlignmentILi128EEENS4_14SM90_TMA_STOREES1E_S20_S20_EEEvvEEEEvNT_6ParamsE) ;  /* 0xffffff5402ac7950 */ /* 0x000fea0003c3ffff */
.L_x_195:
[----:B------:R-:W-:-:S00]  /*a950*/  BRA `(.L_x_195) ;  /* 0xfffffffc00fc7947 */ /* 0x000fc0000383ffff */
[----:B------:R-:W-:-:S00]  /*a960*/  NOP ;  /* 0x0000000000007918 */ /* 0x000fc00000000000 */
        /* <DEDUP_REMOVED lines=9> */
.L_x_196:


//--------------------- .nv.global.init           --------------------------
	.section	.nv.global.init,"aw",@progbits
.nv.global.init:
	.type		$str$27,@object
	.size		$str$27,($str$28 - $str$27)
$str$27:
        /*0000*/ 	.byte	0x28, 0x61, 0x64, 0x64, 0x72, 0x65, 0x73, 0x73, 0x20, 0x26, 0x20, 0x6d, 0x61, 0x73, 0x6b, 0x29
        /*0010*/ 	.byte	0x20, 0x3d, 0x3d, 0x20, 0x30, 0x00
	.type		$str$28,@object
	.size		$str$28,($str$26 - $str$28)
$str$28:
        /*0016*/ 	.byte	0x2f, 0x74, 0x6d, 0x70, 0x2f, 0x63, 0x75, 0x74, 0x6c, 0x61, 0x73, 0x73, 0x5f, 0x73, 0x77, 0x65
        /*0026*/ 	.byte	0x65, 0x70, 0x5f, 0x73, 0x72, 0x63, 0x2f, 0x69, 0x6e, 0x63, 0x6c, 0x75, 0x64, 0x65, 0x2f, 0x63
        /*0036*/ 	.byte	0x75, 0x74, 0x65, 0x2f, 0x70, 0x6f, 0x69, 0x6e, 0x74, 0x65, 0x72, 0x5f, 0x66, 0x6c, 0x61, 0x67
        /*0046*/ 	.byte	0x67, 0x65, 0x64, 0x2e, 0x68, 0x70, 0x70, 0x00
	.type		$str$26,@object
	.size		$str$26,($str$25 - $str$26)
$str$26:
        /*004e*/ 	.byte	0x2f, 0x74, 0x6d, 0x70, 0x2f, 0x63, 0x75, 0x74, 0x6c, 0x61, 0x73, 0x73, 0x5f, 0x73, 0x77, 0x65
        /*005e*/ 	.byte	0x65, 0x70, 0x5f, 0x73, 0x72, 0x63, 0x2f, 0x69, 0x6e, 0x63, 0x6c, 0x75, 0x64, 0x65, 0x2f, 0x63
        /*006e*/ 	.byte	0x75, 0x74, 0x65, 0x2f, 0x61, 0x74, 0x6f, 0x6d, 0x2f, 0x63, 0x6f, 0x70, 0x79, 0x5f, 0x74, 0x72
        /*007e*/ 	.byte	0x61, 0x69, 0x74, 0x73, 0x5f, 0x73, 0x6d, 0x31, 0x30, 0x30, 0x2e, 0x68, 0x70, 0x70, 0x00
	.type		$str$25,@object
	.size		$str$25,(__unnamed_1 - $str$25)
$str$25:
        /*008d*/ 	.byte	0x28, 0x28, 0x75, 0x69, 0x6e, 0x74, 0x33, 0x32, 0x5f, 0x74, 0x28, 0x74, 0x68, 0x72, 0x65, 0x61
        /*009d*/ 	.byte	0x64, 0x49, 0x64, 0x78, 0x2e, 0x78, 0x29, 0x20, 0x2f, 0x20, 0x33, 0x32, 0x29, 0x20, 0x25, 0x20
        /*00ad*/ 	.byte	0x34, 0x29, 0x20, 0x3d, 0x3d, 0x20, 0x28, 0x28, 0x28, 0x74, 0x6d, 0x65, 0x6d, 0x5f, 0x61, 0x64
        /*00bd*/ 	.byte	0x64, 0x72, 0x20, 0x3e, 0x3e, 0x20, 0x31, 0x36, 0x29, 0x20, 0x2f, 0x20, 0x33, 0x32, 0x29, 0x20
        /*00cd*/ 	.byte	0x25, 0x20, 0x34, 0x29, 0x00
	.type		__unnamed_1,@object
	.size		__unnamed_1,(__unnamed_2 - __unnamed_1)
__unnamed_1:
        /*00d2*/ 	.byte	0x61, 0x75, 0x74, 0x6f, 0x20, 0x63, 0x75, 0x74, 0x65, 0x3a, 0x3a, 0x61, 0x73, 0x5f, 0x70, 0x6f
        /* <DEDUP_REMOVED lines=24> */
        /*0262*/ 	.byte	0x3c, 0x34, 0x30, 0x39, 0x36, 0x3e, 0x3e, 0x3e, 0x3e, 0x5d, 0x00
	.type		__unnamed_2,@object
	.size		__unnamed_2,(__unnamed_3 - __unnamed_2)
__unnamed_2:
        /* <DEDUP_REMOVED lines=26> */
	.type		__unnamed_3,@object
	.size		__unnamed_3,(.L_3 - __unnamed_3)
__unnamed_3:
        /* <DEDUP_REMOVED lines=40> */
        /*0688*/ 	.byte	0x74, 0x65, 0x3a, 0x3a, 0x43, 0x3c, 0x30, 0x3e, 0x3e, 0x3e, 0x3e, 0x5d, 0x00
.L_3:


//--------------------- .nv.shared._ZN7cutlass13device_kernelINS_4gemm6kernel13GemmUniversalIN4cute5tupleIJiiiiEEENS1_10collective13CollectiveMmaINS1_35MainloopSm100TmaUmmaWarpSpecializedILi10ELi2ELi4ENS5_IJNS4_1CILi1EEENSA_ILi4EEESB_EEEEENS5_IJNSA_ILi64EEENSA_ILi256EEESF_EEENS_12float_e5m2_tENS5_IJlSB_lEEESI_SJ_NS4_8TiledMMAINS4_8MMA_AtomIJNS4_10MMA_TraitsINS4_19SM100_MMA_F8F6F4_SSEJSI_SI_fSF_SG_NS4_17integral_constantINS4_4UMMA5MajorELSQ_0EEESR_NSO_INSP_7ScaleInELSS_0EEEST_EEEEEENS4_6LayoutINS5_IJSB_SB_SB_EEENS5_IJNSA_ILi0EEESY_SY_EEEEENS5_IJNS4_10UnderscoreES11_S11_EEEEENS4_23SM90_TMA_LOAD_MULTICASTENS4_14ComposedLayoutINS4_7SwizzleILi2ELi4ELi3EEENS4_18smem_ptr_flag_bitsILi8EEENSW_INS5_IJNSA_ILi8EEESF_EEENS5_IJSF_SB_EEEEEEEvNS4_8identityENS4_13SM90_TMA_LOADES1E_vS1F_EENS_8epilogue10collective18CollectiveEpilogueINS1I_23Sm100TmaWarpSpecializedILi4ELi2ELi32ELb0ELb0EEEJSH_NS5_IJNSW_ISF_SB_EES1N_EEESI_SJ_SI_SJ_NS1I_6fusion15FusionCallbacksIS1M_NS1P_17LinearCombinationISI_fSI_fLNS_15FloatRoundStyleE2EEESH_S1O_JEEENS4_5SM1004TMEM4LOAD26SM100_TMEM_LOAD_16dp32b32xES1G_S1E_NS4_39AutoVectorizingCopyWithAssumedAlignmentILi128EEENS4_14SM90_TMA_STOREES1E_S20_S20_EEEvvEEEEvNT_6ParamsE --------------------------
	.section	.nv.shared._ZN7cutlass13device_kernelINS_4gemm6kernel13GemmUniversalIN4cute5tupleIJiiiiEEENS1_10collective13CollectiveMmaINS1_35MainloopSm100TmaUmmaWarpSpecializedILi10ELi2ELi4ENS5_IJNS4_1CILi1EEENSA_ILi4EEESB_EEEEENS5_IJNSA_ILi64EEENSA_ILi256EEESF_EEENS_12float_e5m2_tENS5_IJlSB_lEEESI_SJ_NS4_8TiledMMAINS4_8MMA_AtomIJNS4_10MMA_TraitsINS4_19SM100_MMA_F8F6F4_SSEJSI_SI_fSF_SG_NS4_17integral_constantINS4_4UMMA5MajorELSQ_0EEESR_NSO_INSP_7ScaleInELSS_0EEEST_EEEEEENS4_6LayoutINS5_IJSB_SB_SB_EEENS5_IJNSA_ILi0EEESY_SY_EEEEENS5_IJNS4_10UnderscoreES11_S11_EEEEENS4_23SM90_TMA_LOAD_MULTICASTENS4_14ComposedLayoutINS4_7SwizzleILi2ELi4ELi3EEENS4_18smem_ptr_flag_bitsILi8EEENSW_INS5_IJNSA_ILi8EEESF_EEENS5_IJSF_SB_EEEEEEEvNS4_8identityENS4_13SM90_TMA_LOADES1E_vS1F_EENS_8epilogue10collective18CollectiveEpilogueINS1I_23Sm100TmaWarpSpecializedILi4ELi2ELi32ELb0ELb0EEEJSH_NS5_IJNSW_ISF_SB_EES1N_EEESI_SJ_SI_SJ_NS1I_6fusion15FusionCallbacksIS1M_NS1P_17LinearCombinationISI_fSI_fLNS_15FloatRoundStyleE2EEESH_S1O_JEEENS4_5SM1004TMEM4LOAD26SM100_TMEM_LOAD_16dp32b32xES1G_S1E_NS4_39AutoVectorizingCopyWithAssumedAlignmentILi128EEENS4_14SM90_TMA_STOREES1E_S20_S20_EEEvvEEEEvNT_6ParamsE,"aw",@nobits
	.sectionflags	@""
	.align	16
	.zero		1024


//--------------------- .nv.shared.reserved.0     --------------------------
	.section	.nv.shared.reserved.0,"aw",@nobits
	.weak		__nv_reservedSMEM_offset_0_alias
	.size		__nv_reservedSMEM_offset_0_alias, 0, 64
	.other		__nv_reservedSMEM_offset_0_alias,@"STO_CUDA_RESERVED_SHARED STV_DEFAULT"
__nv_reservedSMEM_offset_0_alias:
	.zero		0
.nv.shared.reserved.0:
	.zero		64
	.weak		__nv_reservedSMEM_tcgen05_partition
	.type		__nv_reservedSMEM_tcgen05_partition,@object
	.size		__nv_reservedSMEM_tcgen05_partition,(.L_0 - __nv_reservedSMEM_tcgen05_partition)
__nv_reservedSMEM_tcgen05_partition:
	.zero		32
.L_0:


//--------------------- .nv.global                --------------------------
	.section	.nv.global,"aw",@nobits
.nv.global:
	.type		_ZN40_INTERNAL_f2a67dee_4_k_cu_df0edc44_337294cute1_E,@object
	.size		_ZN40_INTERNAL_f2a67dee_4_k_cu_df0edc44_337294cute1_E,(_ZN40_INTERNAL_f2a67dee_4_k_cu_df0edc44_337294cuda3std3__45__cpo6cbeginE - _ZN40_INTERNAL_f2a67dee_4_k_cu_df0edc44_337294cute1_E)
_ZN40_INTERNAL_f2a67dee_4_k_cu_df0edc44_337294cute1_E:
	.zero		1
	.type		_ZN40_INTERNAL_f2a67dee_4_k_cu_df0edc44_337294cuda3std3__45__cpo6cbeginE,@object
	.size		_ZN40_INTERNAL_f2a67dee_4_k_cu_df0edc44_337294cuda3std3__45__cpo6cbeginE,(_ZN40_INTERNAL_f2a67dee_4_k_cu_df0edc44_337294cuda3std3__48in_placeE - _ZN40_INTERNAL_f2a67dee_4_k_cu_df0edc44_337294cuda3std3__45__cpo6cbeginE)
_ZN40_INTERNAL_f2a67dee_4_k_cu_df0edc44_337294cuda3std3__45__cpo6cbeginE:
	.zero		1
	.type		_ZN40_INTERNAL_f2a67dee_4_k_cu_df0edc44_337294cuda3std3__48in_placeE,@object
	.size		_ZN40_INTERNAL_f2a67dee_4_k_cu_df0edc44_337294cuda3std3__48in_placeE,(_ZN40_INTERNAL_f2a67dee_4_k_cu_df0edc44_337294cuda3std6ranges3__45__cpo9iter_moveE - _ZN40_INTERNAL_f2a67dee_4_k_cu_df0edc44_337294cuda3std3__48in_placeE)
_ZN40_INTERNAL_f2a67dee_4_k_cu_df0edc44_337294cuda3std3__48in_placeE:
	.zero		1
	.type		_ZN40_INTERNAL_f2a67dee_4_k_cu_df0edc44_337294cuda3std6ranges3__45__cpo9iter_moveE,@object
	.size		_ZN40_INTERNAL_f2a67dee_4_k_cu_df0edc44_337294cuda3std6ranges3__45__cpo9iter_moveE,(_ZN40_INTERNAL_f2a67dee_4_k_cu_df0edc44_337294cuda3std3__45__cpo5beginE - _ZN40_INTERNAL_f2a67dee_4_k_cu_df0edc44_337294cuda3std6ranges3__45__cpo9iter_moveE)
_ZN40_INTERNAL_f2a67dee_4_k_cu_df0edc44_337294cuda3std6ranges3__45__cpo9iter_moveE:
	.zero		1
	.type		_ZN40_INTERNAL_f2a67dee_4_k_cu_df0edc44_337294cuda3std3__45__cpo5beginE,@object
	.size		_ZN40_INTERNAL_f2a67dee_4_k_cu_df0edc44_337294cuda3std3__45__cpo5beginE,(_ZN40_INTERNAL_f2a67dee_4_k_cu_df0edc44_337294cuda3std3__442_GLOBAL__N__f2a67dee_4_k_cu_df0edc44_337296ignoreE - _ZN40_INTERNAL_f2a67dee_4_k_cu_df0edc44_337294cuda3std3__45__cpo5beginE)
_ZN40_INTERNAL_f2a67dee_4_k_cu_df0edc44_337294cuda3std3__45__cpo5beginE:
	.zero		1
	.type		_ZN40_INTERNAL_f2a67dee_4_k_cu_df0edc44_337294cuda3std3__442_GLOBAL__N__f2a67dee_4_k_cu_df0edc44_337296ignoreE,@object
	.size		_ZN40_INTERNAL_f2a67dee_4_k_cu_df0edc44_337294cuda3std3__442_GLOBAL__N__f2a67dee_4_k_cu_df0edc44_337296ignoreE,(_ZN40_INTERNAL_f2a67dee_4_k_cu_df0edc44_337294cute7productE - _ZN40_INTERNAL_f2a67dee_4_k_cu_df0edc44_337294cuda3std3__442_GLOBAL__N__f2a67dee_4_k_cu_df0edc44_337296ignoreE)
_ZN40_INTERNAL_f2a67dee_4_k_cu_df0edc44_337294cuda3std3__442_GLOBAL__N__f2a67dee_4_k_cu_df0edc44_337296ignoreE:
	.zero		1
	.type		_ZN40_INTERNAL_f2a67dee_4_k_cu_df0edc44_337294cute7productE,@object
	.size		_ZN40_INTERNAL_f2a67dee_4_k_cu_df0edc44_337294cute7productE,(_ZN40_INTERNAL_f2a67dee_4_k_cu_df0edc44_337294cuda3std3__45__cpo3endE - _ZN40_INTERNAL_f2a67dee_4_k_cu_df0edc44_337294cute7productE)
_ZN40_INTERNAL_f2a67dee_4_k_cu_df0edc44_337294cute7productE:
	.zero		1
	.type		_ZN40_INTERNAL_f2a67dee_4_k_cu_df0edc44_337294cuda3std3__45__cpo3endE,@object
	.size		_ZN40_INTERNAL_f2a67dee_4_k_cu_df0edc44_337294cuda3std3__45__cpo3endE,(_ZN40_INTERNAL_f2a67dee_4_k_cu_df0edc44_337294cuda3std3__419piecewise_constructE - _ZN40_INTERNAL_f2a67dee_4_k_cu_df0edc44_337294cuda3std3__45__cpo3endE)
_ZN40_INTERNAL_f2a67dee_4_k_cu_df0edc44_337294cuda3std3__45__cpo3endE:
	.zero		1
	.type		_ZN40_INTERNAL_f2a67dee_4_k_cu_df0edc44_337294cuda3std3__419piecewise_constructE,@object
	.size		_ZN40_INTERNAL_f2a67dee_4_k_cu_df0edc44_337294cuda3std3__419piecewise_constructE,(_ZN40_INTERNAL_f2a67dee_4_k_cu_df0edc44_337294cuda3std3__45__cpo4cendE - _ZN40_INTERNAL_f2a67dee_4_k_cu_df0edc44_337294cuda3std3__419piecewise_constructE)
_ZN40_INTERNAL_f2a67dee_4_k_cu_df0edc44_337294cuda3std3__419piecewise_constructE:
	.zero		1
	.type		_ZN40_INTERNAL_f2a67dee_4_k_cu_df0edc44_337294cuda3std3__45__cpo4cendE,@object
	.size		_ZN40_INTERNAL_f2a67dee_4_k_cu_df0edc44_337294cuda3std3__45__cpo4cendE,(_ZN40_INTERNAL_f2a67dee_4_k_cu_df0edc44_337294cuda3std6ranges3__45__cpo4swapE - _ZN40_INTERNAL_f2a67dee_4_k_cu_df0edc44_337294cuda3std3__45__cpo4cendE)
_ZN40_INTERNAL_f2a67dee_4_k_cu_df0edc44_337294cuda3std3__45__cpo4cendE:
	.zero		1
	.type		_ZN40_INTERNAL_f2a67dee_4_k_cu_df0edc44_337294cuda3std6ranges3__45__cpo4swapE,@object
	.size		_ZN40_INTERNAL_f2a67dee_4_k_cu_df0edc44_337294cuda3std6ranges3__45__cpo4swapE,(.L_11 - _ZN40_INTERNAL_f2a67dee_4_k_cu_df0edc44_337294cuda3std6ranges3__45__cpo4swapE)
_ZN40_INTERNAL_f2a67dee_4_k_cu_df0edc44_337294cuda3std6ranges3__45__cpo4swapE:
	.zero		1
.L_11:


//--------------------- .nv.constant0._ZN7cutlass13device_kernelINS_4gemm6kernel13GemmUniversalIN4cute5tupleIJiiiiEEENS1_10collective13CollectiveMmaINS1_35MainloopSm100TmaUmmaWarpSpecializedILi10ELi2ELi4ENS5_IJNS4_1CILi1EEENSA_ILi4EEESB_EEEEENS5_IJNSA_ILi64EEENSA_ILi256EEESF_EEENS_12float_e5m2_tENS5_IJlSB_lEEESI_SJ_NS4_8TiledMMAINS4_8MMA_AtomIJNS4_10MMA_TraitsINS4_19SM100_MMA_F8F6F4_SSEJSI_SI_fSF_SG_NS4_17integral_constantINS4_4UMMA5MajorELSQ_0EEESR_NSO_INSP_7ScaleInELSS_0EEEST_EEEEEENS4_6LayoutINS5_IJSB_SB_SB_EEENS5_IJNSA_ILi0EEESY_SY_EEEEENS5_IJNS4_10UnderscoreES11_S11_EEEEENS4_23SM90_TMA_LOAD_MULTICASTENS4_14ComposedLayoutINS4_7SwizzleILi2ELi4ELi3EEENS4_18smem_ptr_flag_bitsILi8EEENSW_INS5_IJNSA_ILi8EEESF_EEENS5_IJSF_SB_EEEEEEEvNS4_8identityENS4_13SM90_TMA_LOADES1E_vS1F_EENS_8epilogue10collective18CollectiveEpilogueINS1I_23Sm100TmaWarpSpecializedILi4ELi2ELi32ELb0ELb0EEEJSH_NS5_IJNSW_ISF_SB_EES1N_EEESI_SJ_SI_SJ_NS1I_6fusion15FusionCallbacksIS1M_NS1P_17LinearCombinationISI_fSI_fLNS_15FloatRoundStyleE2EEESH_S1O_JEEENS4_5SM1004TMEM4LOAD26SM100_TMEM_LOAD_16dp32b32xES1G_S1E_NS4_39AutoVectorizingCopyWithAssumedAlignmentILi128EEENS4_14SM90_TMA_STOREES1E_S20_S20_EEEvvEEEEvNT_6ParamsE --------------------------
	.section	.nv.constant0._ZN7cutlass13device_kernelINS_4gemm6kernel13GemmUniversalIN4cute5tupleIJiiiiEEENS1_10collective13CollectiveMmaINS1_35MainloopSm100TmaUmmaWarpSpecializedILi10ELi2ELi4ENS5_IJNS4_1CILi1EEENSA_ILi4EEESB_EEEEENS5_IJNSA_ILi64EEENSA_ILi256EEESF_EEENS_12float_e5m2_tENS5_IJlSB_lEEESI_SJ_NS4_8TiledMMAINS4_8MMA_AtomIJNS4_10MMA_TraitsINS4_19SM100_MMA_F8F6F4_SSEJSI_SI_fSF_SG_NS4_17integral_constantINS4_4UMMA5MajorELSQ_0EEESR_NSO_INSP_7ScaleInELSS_0EEEST_EEEEEENS4_6LayoutINS5_IJSB_SB_SB_EEENS5_IJNSA_ILi0EEESY_SY_EEEEENS5_IJNS4_10UnderscoreES11_S11_EEEEENS4_23SM90_TMA_LOAD_MULTICASTENS4_14ComposedLayoutINS4_7SwizzleILi2ELi4ELi3EEENS4_18smem_ptr_flag_bitsILi8EEENSW_INS5_IJNSA_ILi8EEESF_EEENS5_IJSF_SB_EEEEEEEvNS4_8identityENS4_13SM90_TMA_LOADES1E_vS1F_EENS_8epilogue10collective18CollectiveEpilogueINS1I_23Sm100TmaWarpSpecializedILi4ELi2ELi32ELb0ELb0EEEJSH_NS5_IJNSW_ISF_SB_EES1N_EEESI_SJ_SI_SJ_NS1I_6fusion15FusionCallbacksIS1M_NS1P_17LinearCombinationISI_fSI_fLNS_15FloatRoundStyleE2EEESH_S1O_JEEENS4_5SM1004TMEM4LOAD26SM100_TMEM_LOAD_16dp32b32xES1G_S1E_NS4_39AutoVectorizingCopyWithAssumedAlignmentILi128EEENS4_14SM90_TMA_STOREES1E_S20_S20_EEEvvEEEEvNT_6ParamsE,"a",@progbits
	.sectionflags	@""
	.align	4
.nv.constant0._ZN7cutlass13device_kernelINS_4gemm6kernel13GemmUniversalIN4cute5tupleIJiiiiEEENS1_10collective13CollectiveMmaINS1_35MainloopSm100TmaUmmaWarpSpecializedILi10ELi2ELi4ENS5_IJNS4_1CILi1EEENSA_ILi4EEESB_EEEEENS5_IJNSA_ILi64EEENSA_ILi256EEESF_EEENS_12float_e5m2_tENS5_IJlSB_lEEESI_SJ_NS4_8TiledMMAINS4_8MMA_AtomIJNS4_10MMA_TraitsINS4_19SM100_MMA_F8F6F4_SSEJSI_SI_fSF_SG_NS4_17integral_constantINS4_4UMMA5MajorELSQ_0EEESR_NSO_INSP_7ScaleInELSS_0EEEST_EEEEEENS4_6LayoutINS5_IJSB_SB_SB_EEENS5_IJNSA_ILi0EEESY_SY_EEEEENS5_IJNS4_10UnderscoreES11_S11_EEEEENS4_23SM90_TMA_LOAD_MULTICASTENS4_14ComposedLayoutINS4_7SwizzleILi2ELi4ELi3EEENS4_18smem_ptr_flag_bitsILi8EEENSW_INS5_IJNSA_ILi8EEESF_EEENS5_IJSF_SB_EEEEEEEvNS4_8identityENS4_13SM90_TMA_LOADES1E_vS1F_EENS_8epilogue10collective18CollectiveEpilogueINS1I_23Sm100TmaWarpSpecializedILi4ELi2ELi32ELb0ELb0EEEJSH_NS5_IJNSW_ISF_SB_EES1N_EEESI_SJ_SI_SJ_NS1I_6fusion15FusionCallbacksIS1M_NS1P_17LinearCombinationISI_fSI_fLNS_15FloatRoundStyleE2EEESH_S1O_JEEENS4_5SM1004TMEM4LOAD26SM100_TMEM_LOAD_16dp32b32xES1G_S1E_NS4_39AutoVectorizingCopyWithAssumedAlignmentILi128EEENS4_14SM90_TMA_STOREES1E_S20_S20_EEEvvEEEEvNT_6ParamsE:
	.zero		2944


//--------------------- SYMBOLS --------------------------

	.type		.nv.reservedSmem.offset0,@object
	.size		.nv.reservedSmem.offset0,0x4
	.type		.nv.reservedSmem.cap,@object
	.size		.nv.reservedSmem.cap,0x4
	.type		__assertfail,@function
